//
// Generated by NVIDIA NVVM Compiler
//
// Compiler Build ID: CL-36424714
// Cuda compilation tools, release 13.0, V13.0.88
// Based on NVVM 20.0.0
//

.version 9.0
.target sm_100
.address_size 64

	// .globl	slice_gen3d
.func  (.param .align 16 .b8 func_retval0[16]) __internal_trig_reduction_slowpathd
(
	.param .b64 __internal_trig_reduction_slowpathd_param_0
)
;
.global .align 8 .b8 __cudart_i2opi_d[144] = {8, 93, 141, 31, 177, 95, 251, 107, 234, 146, 82, 138, 247, 57, 7, 61, 123, 241, 229, 235, 199, 186, 39, 117, 45, 234, 95, 158, 102, 63, 70, 79, 183, 9, 203, 39, 207, 126, 54, 109, 31, 109, 10, 90, 139, 17, 47, 239, 15, 152, 5, 222, 255, 151, 248, 31, 59, 40, 249, 189, 139, 95, 132, 156, 244, 57, 83, 131, 57, 214, 145, 57, 65, 126, 95, 180, 38, 112, 156, 233, 132, 68, 187, 46, 245, 53, 130, 232, 62, 167, 41, 177, 28, 235, 29, 254, 28, 146, 209, 9, 234, 46, 73, 6, 224, 210, 77, 66, 58, 110, 36, 183, 97, 197, 187, 222, 171, 99, 81, 254, 65, 144, 67, 60, 153, 149, 98, 219, 192, 221, 52, 245, 209, 87, 39, 252, 41, 21, 68, 78, 110, 131, 249, 162};
.global .align 16 .b8 __cudart_sin_cos_coeffs[128] = {70, 210, 176, 44, 241, 229, 90, 190, 146, 227, 172, 105, 227, 29, 199, 62, 161, 98, 219, 25, 160, 1, 42, 191, 24, 8, 17, 17, 17, 17, 129, 63, 84, 85, 85, 85, 85, 85, 197, 191, 0, 0, 0, 0, 0, 0, 0, 0, 0, 0, 0, 0, 0, 0, 0, 0, 100, 129, 253, 32, 131, 255, 168, 189, 40, 133, 239, 193, 167, 238, 33, 62, 217, 230, 6, 142, 79, 126, 146, 190, 233, 188, 221, 25, 160, 1, 250, 62, 71, 93, 193, 22, 108, 193, 86, 191, 81, 85, 85, 85, 85, 85, 165, 63, 0, 0, 0, 0, 0, 0, 224, 191, 0, 0, 0, 0, 0, 0, 240, 63};

.visible .entry slice_gen3d(
	.param .u64 .ptr .align 1 slice_gen3d_param_0,
	.param .u64 .ptr .align 1 slice_gen3d_param_1,
	.param .u64 .ptr .align 1 slice_gen3d_param_2,
	.param .u64 .ptr .align 1 slice_gen3d_param_3,
	.param .f64 slice_gen3d_param_4,
	.param .u64 slice_gen3d_param_5,
	.param .u64 slice_gen3d_param_6,
	.param .u64 .ptr .align 1 slice_gen3d_param_7
)
{
	.reg .pred 	%p<21>;
	.reg .b32 	%r<44>;
	.reg .b64 	%rd<57>;
	.reg .b64 	%fd<140>;

	ld.param.u64 	%rd12, [slice_gen3d_param_5];
	ld.param.u64 	%rd13, [slice_gen3d_param_7];
	cvta.to.global.u64 	%rd1, %rd13;
	mov.u32 	%r13, %ctaid.x;
	mov.u32 	%r14, %ntid.x;
	mov.u32 	%r15, %tid.x;
	mad.lo.s32 	%r16, %r13, %r14, %r15;
	cvt.s64.s32 	%rd2, %r16;
	setp.le.s64 	%p3, %rd12, %rd2;
	@%p3 bra 	$L__BB0_19;
	ld.param.u64 	%rd55, [slice_gen3d_param_6];
	ld.param.u64 	%rd54, [slice_gen3d_param_2];
	ld.param.u64 	%rd53, [slice_gen3d_param_1];
	cvt.u32.u64 	%r17, %rd2;
	cvta.to.global.u64 	%rd14, %rd54;
	cvta.to.global.u64 	%rd15, %rd53;
	shr.u64 	%rd16, %rd55, 63;
	add.s64 	%rd17, %rd55, %rd16;
	shr.u64 	%rd18, %rd17, 1;
	cvt.u32.u64 	%r18, %rd18;
	ld.global.f64 	%fd15, [%rd15];
	ld.global.f64 	%fd16, [%rd15+8];
	ld.global.f64 	%fd17, [%rd15+16];
	ld.global.f64 	%fd18, [%rd15+24];
	mul.f64 	%fd19, %fd15, %fd16;
	mul.f64 	%fd20, %fd15, %fd17;
	mul.f64 	%fd21, %fd15, %fd18;
	mul.f64 	%fd22, %fd16, %fd17;
	mul.f64 	%fd23, %fd16, %fd18;
	mul.f64 	%fd24, %fd17, %fd17;
	mul.f64 	%fd25, %fd17, %fd18;
	mul.f64 	%fd26, %fd18, %fd18;
	add.f64 	%fd27, %fd24, %fd26;
	add.f64 	%fd28, %fd27, %fd27;
	mov.f64 	%fd29, 0d3FF0000000000000;
	sub.f64 	%fd30, %fd29, %fd28;
	add.f64 	%fd31, %fd22, %fd21;
	add.f64 	%fd32, %fd31, %fd31;
	sub.f64 	%fd33, %fd23, %fd20;
	add.f64 	%fd34, %fd33, %fd33;
	sub.f64 	%fd35, %fd22, %fd21;
	add.f64 	%fd36, %fd35, %fd35;
	fma.rn.f64 	%fd37, %fd16, %fd16, %fd26;
	add.f64 	%fd38, %fd37, %fd37;
	sub.f64 	%fd39, %fd29, %fd38;
	add.f64 	%fd40, %fd19, %fd25;
	add.f64 	%fd41, %fd40, %fd40;
	add.f64 	%fd42, %fd20, %fd23;
	add.f64 	%fd43, %fd42, %fd42;
	sub.f64 	%fd44, %fd25, %fd19;
	add.f64 	%fd45, %fd44, %fd44;
	fma.rn.f64 	%fd46, %fd16, %fd16, %fd24;
	add.f64 	%fd47, %fd46, %fd46;
	sub.f64 	%fd48, %fd29, %fd47;
	cvt.rn.f64.s32 	%fd49, %r18;
	shl.b32 	%r19, %r17, 2;
	mul.wide.s32 	%rd19, %r19, 8;
	add.s64 	%rd3, %rd14, %rd19;
	ld.global.f64 	%fd50, [%rd3];
	fma.rn.f64 	%fd51, %fd30, %fd50, 0d0000000000000000;
	ld.global.f64 	%fd52, [%rd3+8];
	fma.rn.f64 	%fd53, %fd32, %fd52, %fd51;
	ld.global.f64 	%fd54, [%rd3+16];
	fma.rn.f64 	%fd55, %fd34, %fd54, %fd53;
	add.f64 	%fd1, %fd55, %fd49;
	fma.rn.f64 	%fd56, %fd36, %fd50, 0d0000000000000000;
	fma.rn.f64 	%fd57, %fd39, %fd52, %fd56;
	fma.rn.f64 	%fd58, %fd41, %fd54, %fd57;
	add.f64 	%fd2, %fd58, %fd49;
	fma.rn.f64 	%fd59, %fd43, %fd50, 0d0000000000000000;
	fma.rn.f64 	%fd60, %fd45, %fd52, %fd59;
	fma.rn.f64 	%fd61, %fd48, %fd54, %fd60;
	add.f64 	%fd3, %fd61, %fd49;
	cvt.rmi.s32.f64 	%r20, %fd1;
	cvt.rmi.s32.f64 	%r22, %fd2;
	cvt.rmi.s32.f64 	%r2, %fd3;
	setp.lt.s32 	%p5, %r20, 0;
	cvt.s64.s32 	%rd4, %r20;
	add.s64 	%rd5, %rd55, -2;
	setp.lt.s64 	%p6, %rd5, %rd4;
	or.pred  	%p7, %p5, %p6;
	setp.lt.s32 	%p8, %r22, 0;
	or.pred  	%p9, %p7, %p8;
	mov.pred 	%p20, -1;
	@%p9 bra 	$L__BB0_3;
	cvt.u64.u32 	%rd20, %r22;
	setp.lt.s64 	%p20, %rd5, %rd20;
$L__BB0_3:
	setp.lt.s32 	%p10, %r2, 0;
	or.pred  	%p11, %p20, %p10;
	@%p11 bra 	$L__BB0_5;
	cvt.u64.u32 	%rd6, %r2;
	setp.ge.s64 	%p12, %rd5, %rd6;
	@%p12 bra 	$L__BB0_8;
$L__BB0_5:
	ld.param.f64 	%fd136, [slice_gen3d_param_4];
	setp.eq.f64 	%p19, %fd136, 0d0000000000000000;
	@%p19 bra 	$L__BB0_7;
	shl.b64 	%rd49, %rd2, 3;
	add.s64 	%rd50, %rd1, %rd49;
	mov.b64 	%rd51, -4317352126650676160;
	st.global.u64 	[%rd50], %rd51;
	bra.uni 	$L__BB0_19;
$L__BB0_7:
	shl.b64 	%rd46, %rd2, 3;
	add.s64 	%rd47, %rd1, %rd46;
	mov.b64 	%rd48, 0;
	st.global.u64 	[%rd47], %rd48;
	bra.uni 	$L__BB0_19;
$L__BB0_8:
	ld.param.u64 	%rd56, [slice_gen3d_param_6];
	ld.param.f64 	%fd134, [slice_gen3d_param_4];
	ld.param.u64 	%rd52, [slice_gen3d_param_0];
	cvta.to.global.u64 	%rd21, %rd52;
	cvt.u32.u64 	%r23, %rd4;
	cvt.rn.f64.s32 	%fd62, %r23;
	sub.f64 	%fd63, %fd1, %fd62;
	cvt.rn.f64.s32 	%fd64, %r22;
	sub.f64 	%fd65, %fd2, %fd64;
	cvt.rn.f64.u32 	%fd66, %r2;
	sub.f64 	%fd67, %fd3, %fd66;
	mov.f64 	%fd68, 0d3FF0000000000000;
	sub.f64 	%fd69, %fd68, %fd63;
	sub.f64 	%fd70, %fd68, %fd65;
	sub.f64 	%fd71, %fd68, %fd67;
	mul.f64 	%fd72, %fd69, %fd70;
	mul.f64 	%fd73, %fd72, %fd71;
	mul.lo.s64 	%rd22, %rd56, %rd56;
	cvt.s64.s32 	%rd23, %r22;
	mul.lo.s64 	%rd24, %rd56, %rd23;
	mad.lo.s64 	%rd25, %rd22, %rd4, %rd6;
	add.s64 	%rd26, %rd25, %rd24;
	shl.b64 	%rd27, %rd26, 3;
	add.s64 	%rd28, %rd21, %rd27;
	ld.global.f64 	%fd74, [%rd28];
	mul.f64 	%fd75, %fd67, %fd72;
	ld.global.f64 	%fd76, [%rd28+8];
	mul.f64 	%fd77, %fd76, %fd75;
	fma.rn.f64 	%fd78, %fd74, %fd73, %fd77;
	mul.f64 	%fd79, %fd69, %fd65;
	mul.f64 	%fd80, %fd79, %fd71;
	add.s32 	%r24, %r22, 1;
	cvt.s64.s32 	%rd29, %r24;
	mul.lo.s64 	%rd30, %rd56, %rd29;
	add.s64 	%rd31, %rd25, %rd30;
	shl.b64 	%rd32, %rd31, 3;
	add.s64 	%rd33, %rd21, %rd32;
	ld.global.f64 	%fd81, [%rd33];
	fma.rn.f64 	%fd82, %fd80, %fd81, %fd78;
	mul.f64 	%fd83, %fd79, %fd67;
	ld.global.f64 	%fd84, [%rd33+8];
	fma.rn.f64 	%fd85, %fd83, %fd84, %fd82;
	mul.f64 	%fd86, %fd63, %fd70;
	mul.f64 	%fd87, %fd86, %fd71;
	add.s32 	%r25, %r23, 1;
	cvt.s64.s32 	%rd34, %r25;
	mul.lo.s64 	%rd35, %rd22, %rd34;
	add.s64 	%rd36, %rd24, %rd6;
	add.s64 	%rd37, %rd36, %rd35;
	shl.b64 	%rd38, %rd37, 3;
	add.s64 	%rd39, %rd21, %rd38;
	ld.global.f64 	%fd88, [%rd39];
	fma.rn.f64 	%fd89, %fd87, %fd88, %fd85;
	mul.f64 	%fd90, %fd67, %fd86;
	ld.global.f64 	%fd91, [%rd39+8];
	fma.rn.f64 	%fd92, %fd90, %fd91, %fd89;
	mul.f64 	%fd93, %fd63, %fd65;
	mul.f64 	%fd94, %fd93, %fd71;
	add.s64 	%rd40, %rd30, %rd6;
	add.s64 	%rd41, %rd40, %rd35;
	shl.b64 	%rd42, %rd41, 3;
	add.s64 	%rd43, %rd21, %rd42;
	ld.global.f64 	%fd95, [%rd43];
	fma.rn.f64 	%fd96, %fd94, %fd95, %fd92;
	mul.f64 	%fd97, %fd93, %fd67;
	ld.global.f64 	%fd98, [%rd43+8];
	fma.rn.f64 	%fd99, %fd97, %fd98, %fd96;
	shl.b64 	%rd44, %rd2, 3;
	add.s64 	%rd7, %rd1, %rd44;
	st.global.f64 	[%rd7], %fd99;
	ld.global.f64 	%fd100, [%rd3+24];
	mul.f64 	%fd4, %fd100, %fd99;
	st.global.f64 	[%rd7], %fd4;
	setp.eq.f64 	%p13, %fd134, 0d0000000000000000;
	@%p13 bra 	$L__BB0_19;
	setp.geu.f64 	%p14, %fd4, 0d3BC79CA10C924223;
	@%p14 bra 	$L__BB0_11;
	mov.b64 	%rd45, -4317352126650676160;
	st.global.u64 	[%rd7], %rd45;
	bra.uni 	$L__BB0_19;
$L__BB0_11:
	ld.param.f64 	%fd135, [slice_gen3d_param_4];
	mul.f64 	%fd137, %fd135, %fd4;
	{
	.reg .b32 %temp; 
	mov.b64 	{%temp, %r40}, %fd137;
	}
	{
	.reg .b32 %temp; 
	mov.b64 	{%r41, %temp}, %fd137;
	}
	setp.gt.s32 	%p15, %r40, 1048575;
	mov.b32 	%r42, -1023;
	@%p15 bra 	$L__BB0_13;
	mul.f64 	%fd137, %fd137, 0d4350000000000000;
	{
	.reg .b32 %temp; 
	mov.b64 	{%temp, %r40}, %fd137;
	}
	{
	.reg .b32 %temp; 
	mov.b64 	{%r41, %temp}, %fd137;
	}
	mov.b32 	%r42, -1077;
$L__BB0_13:
	add.s32 	%r28, %r40, -1;
	setp.gt.u32 	%p16, %r28, 2146435070;
	@%p16 bra 	$L__BB0_17;
	shr.u32 	%r31, %r40, 20;
	add.s32 	%r43, %r42, %r31;
	and.b32  	%r32, %r40, 1048575;
	or.b32  	%r33, %r32, 1072693248;
	mov.b64 	%fd138, {%r41, %r33};
	setp.lt.u32 	%p18, %r33, 1073127583;
	@%p18 bra 	$L__BB0_16;
	{
	.reg .b32 %temp; 
	mov.b64 	{%r34, %temp}, %fd138;
	}
	{
	.reg .b32 %temp; 
	mov.b64 	{%temp, %r35}, %fd138;
	}
	add.s32 	%r36, %r35, -1048576;
	mov.b64 	%fd138, {%r34, %r36};
	add.s32 	%r43, %r43, 1;
$L__BB0_16:
	add.f64 	%fd102, %fd138, 0dBFF0000000000000;
	add.f64 	%fd103, %fd138, 0d3FF0000000000000;
	rcp.approx.ftz.f64 	%fd104, %fd103;
	neg.f64 	%fd105, %fd103;
	fma.rn.f64 	%fd106, %fd105, %fd104, 0d3FF0000000000000;
	fma.rn.f64 	%fd107, %fd106, %fd106, %fd106;
	fma.rn.f64 	%fd108, %fd107, %fd104, %fd104;
	mul.f64 	%fd109, %fd102, %fd108;
	fma.rn.f64 	%fd110, %fd102, %fd108, %fd109;
	mul.f64 	%fd111, %fd110, %fd110;
	fma.rn.f64 	%fd112, %fd111, 0d3EB1380B3AE80F1E, 0d3ED0EE258B7A8B04;
	fma.rn.f64 	%fd113, %fd112, %fd111, 0d3EF3B2669F02676F;
	fma.rn.f64 	%fd114, %fd113, %fd111, 0d3F1745CBA9AB0956;
	fma.rn.f64 	%fd115, %fd114, %fd111, 0d3F3C71C72D1B5154;
	fma.rn.f64 	%fd116, %fd115, %fd111, 0d3F624924923BE72D;
	fma.rn.f64 	%fd117, %fd116, %fd111, 0d3F8999999999A3C4;
	fma.rn.f64 	%fd118, %fd117, %fd111, 0d3FB5555555555554;
	sub.f64 	%fd119, %fd102, %fd110;
	add.f64 	%fd120, %fd119, %fd119;
	neg.f64 	%fd121, %fd110;
	fma.rn.f64 	%fd122, %fd121, %fd102, %fd120;
	mul.f64 	%fd123, %fd108, %fd122;
	mul.f64 	%fd124, %fd111, %fd118;
	fma.rn.f64 	%fd125, %fd124, %fd110, %fd123;
	xor.b32  	%r37, %r43, -2147483648;
	mov.b32 	%r38, 1127219200;
	mov.b64 	%fd126, {%r37, %r38};
	mov.b32 	%r39, -2147483648;
	mov.b64 	%fd127, {%r39, %r38};
	sub.f64 	%fd128, %fd126, %fd127;
	fma.rn.f64 	%fd129, %fd128, 0d3FE62E42FEFA39EF, %fd110;
	fma.rn.f64 	%fd130, %fd128, 0dBFE62E42FEFA39EF, %fd129;
	sub.f64 	%fd131, %fd130, %fd110;
	sub.f64 	%fd132, %fd125, %fd131;
	fma.rn.f64 	%fd133, %fd128, 0d3C7ABC9E3B39803F, %fd132;
	add.f64 	%fd139, %fd129, %fd133;
	bra.uni 	$L__BB0_18;
$L__BB0_17:
	fma.rn.f64 	%fd101, %fd137, 0d7FF0000000000000, 0d7FF0000000000000;
	{
	.reg .b32 %temp; 
	mov.b64 	{%temp, %r29}, %fd137;
	}
	and.b32  	%r30, %r29, 2147483647;
	setp.eq.s32 	%p17, %r30, 0;
	selp.f64 	%fd139, 0dFFF0000000000000, %fd101, %p17;
$L__BB0_18:
	st.global.f64 	[%rd7], %fd139;
$L__BB0_19:
	ret;

}
	// .globl	slice_gen2d
.visible .entry slice_gen2d(
	.param .u64 .ptr .align 1 slice_gen2d_param_0,
	.param .u64 .ptr .align 1 slice_gen2d_param_1,
	.param .u64 .ptr .align 1 slice_gen2d_param_2,
	.param .u64 .ptr .align 1 slice_gen2d_param_3,
	.param .f64 slice_gen2d_param_4,
	.param .u64 slice_gen2d_param_5,
	.param .u64 slice_gen2d_param_6,
	.param .u64 .ptr .align 1 slice_gen2d_param_7
)
{
	.reg .pred 	%p<23>;
	.reg .b32 	%r<62>;
	.reg .b64 	%rd<46>;
	.reg .b64 	%fd<144>;

	ld.param.u64 	%rd8, [slice_gen2d_param_1];
	ld.param.u64 	%rd9, [slice_gen2d_param_2];
	ld.param.f64 	%fd25, [slice_gen2d_param_4];
	ld.param.u64 	%rd11, [slice_gen2d_param_5];
	ld.param.u64 	%rd10, [slice_gen2d_param_6];
	ld.param.u64 	%rd12, [slice_gen2d_param_7];
	cvta.to.global.u64 	%rd1, %rd12;
	mov.u32 	%r21, %ctaid.x;
	mov.u32 	%r22, %ntid.x;
	mov.u32 	%r23, %tid.x;
	mad.lo.s32 	%r24, %r21, %r22, %r23;
	cvt.s64.s32 	%rd2, %r24;
	setp.le.s64 	%p1, %rd11, %rd2;
	@%p1 bra 	$L__BB1_26;
	cvta.to.global.u64 	%rd13, %rd8;
	ld.global.f64 	%fd1, [%rd13];
	abs.f64 	%fd2, %fd1;
	setp.neu.f64 	%p2, %fd2, 0d7FF0000000000000;
	@%p2 bra 	$L__BB1_3;
	mov.f64 	%fd31, 0d0000000000000000;
	mul.rn.f64 	%fd139, %fd1, %fd31;
	mov.b32 	%r56, 1;
	bra.uni 	$L__BB1_6;
$L__BB1_3:
	mul.f64 	%fd26, %fd1, 0d3FE45F306DC9C883;
	cvt.rni.s32.f64 	%r55, %fd26;
	cvt.rn.f64.s32 	%fd27, %r55;
	fma.rn.f64 	%fd28, %fd27, 0dBFF921FB54442D18, %fd1;
	fma.rn.f64 	%fd29, %fd27, 0dBC91A62633145C00, %fd28;
	fma.rn.f64 	%fd139, %fd27, 0dB97B839A252049C0, %fd29;
	setp.ltu.f64 	%p3, %fd2, 0d41E0000000000000;
	@%p3 bra 	$L__BB1_5;
	{ // callseq 0, 0
	.param .b64 param0;
	st.param.f64 	[param0], %fd1;
	.param .align 16 .b8 retval0[16];
	call.uni (retval0), 
	__internal_trig_reduction_slowpathd, 
	(
	param0
	);
	ld.param.f64 	%fd139, [retval0];
	ld.param.b32 	%r55, [retval0+8];
	} // callseq 0
$L__BB1_5:
	add.s32 	%r56, %r55, 1;
$L__BB1_6:
	setp.neu.f64 	%p4, %fd2, 0d7FF0000000000000;
	shl.b32 	%r27, %r56, 6;
	cvt.u64.u32 	%rd14, %r27;
	and.b64  	%rd15, %rd14, 64;
	mov.u64 	%rd16, __cudart_sin_cos_coeffs;
	add.s64 	%rd17, %rd16, %rd15;
	mul.rn.f64 	%fd32, %fd139, %fd139;
	and.b32  	%r28, %r56, 1;
	setp.eq.b32 	%p5, %r28, 1;
	selp.f64 	%fd33, 0dBDA8FF8320FD8164, 0d3DE5DB65F9785EBA, %p5;
	ld.global.nc.v2.f64 	{%fd34, %fd35}, [%rd17];
	fma.rn.f64 	%fd36, %fd33, %fd32, %fd34;
	fma.rn.f64 	%fd37, %fd36, %fd32, %fd35;
	ld.global.nc.v2.f64 	{%fd38, %fd39}, [%rd17+16];
	fma.rn.f64 	%fd40, %fd37, %fd32, %fd38;
	fma.rn.f64 	%fd41, %fd40, %fd32, %fd39;
	ld.global.nc.v2.f64 	{%fd42, %fd43}, [%rd17+32];
	fma.rn.f64 	%fd44, %fd41, %fd32, %fd42;
	fma.rn.f64 	%fd45, %fd44, %fd32, %fd43;
	fma.rn.f64 	%fd46, %fd45, %fd139, %fd139;
	fma.rn.f64 	%fd47, %fd45, %fd32, 0d3FF0000000000000;
	selp.f64 	%fd48, %fd47, %fd46, %p5;
	and.b32  	%r29, %r56, 2;
	setp.eq.s32 	%p6, %r29, 0;
	mov.f64 	%fd49, 0d0000000000000000;
	sub.f64 	%fd50, %fd49, %fd48;
	selp.f64 	%fd8, %fd48, %fd50, %p6;
	@%p4 bra 	$L__BB1_8;
	mov.f64 	%fd56, 0d0000000000000000;
	mul.rn.f64 	%fd140, %fd1, %fd56;
	mov.b32 	%r57, 0;
	bra.uni 	$L__BB1_10;
$L__BB1_8:
	mul.f64 	%fd51, %fd1, 0d3FE45F306DC9C883;
	cvt.rni.s32.f64 	%r57, %fd51;
	cvt.rn.f64.s32 	%fd52, %r57;
	fma.rn.f64 	%fd53, %fd52, 0dBFF921FB54442D18, %fd1;
	fma.rn.f64 	%fd54, %fd52, 0dBC91A62633145C00, %fd53;
	fma.rn.f64 	%fd140, %fd52, 0dB97B839A252049C0, %fd54;
	setp.ltu.f64 	%p7, %fd2, 0d41E0000000000000;
	@%p7 bra 	$L__BB1_10;
	{ // callseq 1, 0
	.param .b64 param0;
	st.param.f64 	[param0], %fd1;
	.param .align 16 .b8 retval0[16];
	call.uni (retval0), 
	__internal_trig_reduction_slowpathd, 
	(
	param0
	);
	ld.param.f64 	%fd140, [retval0];
	ld.param.b32 	%r57, [retval0+8];
	} // callseq 1
$L__BB1_10:
	cvt.u32.u64 	%r32, %rd2;
	shl.b32 	%r33, %r57, 6;
	cvt.u64.u32 	%rd18, %r33;
	and.b64  	%rd19, %rd18, 64;
	add.s64 	%rd21, %rd16, %rd19;
	mul.rn.f64 	%fd57, %fd140, %fd140;
	and.b32  	%r34, %r57, 1;
	setp.eq.b32 	%p8, %r34, 1;
	selp.f64 	%fd58, 0dBDA8FF8320FD8164, 0d3DE5DB65F9785EBA, %p8;
	ld.global.nc.v2.f64 	{%fd59, %fd60}, [%rd21];
	fma.rn.f64 	%fd61, %fd58, %fd57, %fd59;
	fma.rn.f64 	%fd62, %fd61, %fd57, %fd60;
	ld.global.nc.v2.f64 	{%fd63, %fd64}, [%rd21+16];
	fma.rn.f64 	%fd65, %fd62, %fd57, %fd63;
	fma.rn.f64 	%fd66, %fd65, %fd57, %fd64;
	ld.global.nc.v2.f64 	{%fd67, %fd68}, [%rd21+32];
	fma.rn.f64 	%fd69, %fd66, %fd57, %fd67;
	fma.rn.f64 	%fd70, %fd69, %fd57, %fd68;
	fma.rn.f64 	%fd71, %fd70, %fd140, %fd140;
	fma.rn.f64 	%fd72, %fd70, %fd57, 0d3FF0000000000000;
	selp.f64 	%fd73, %fd72, %fd71, %p8;
	and.b32  	%r35, %r57, 2;
	setp.eq.s32 	%p9, %r35, 0;
	mov.f64 	%fd74, 0d0000000000000000;
	sub.f64 	%fd75, %fd74, %fd73;
	selp.f64 	%fd76, %fd73, %fd75, %p9;
	shr.u64 	%rd22, %rd10, 63;
	add.s64 	%rd23, %rd10, %rd22;
	shr.u64 	%rd24, %rd23, 1;
	cvt.u32.u64 	%r36, %rd24;
	cvt.rn.f64.s32 	%fd77, %r36;
	shl.b32 	%r37, %r32, 2;
	cvta.to.global.u64 	%rd25, %rd9;
	mul.wide.s32 	%rd26, %r37, 8;
	add.s64 	%rd3, %rd25, %rd26;
	ld.global.f64 	%fd78, [%rd3];
	fma.rn.f64 	%fd79, %fd8, %fd78, 0d0000000000000000;
	ld.global.f64 	%fd80, [%rd3+8];
	mul.f64 	%fd81, %fd76, %fd80;
	sub.f64 	%fd82, %fd79, %fd81;
	add.f64 	%fd13, %fd82, %fd77;
	fma.rn.f64 	%fd83, %fd76, %fd78, 0d0000000000000000;
	fma.rn.f64 	%fd84, %fd8, %fd80, %fd83;
	add.f64 	%fd14, %fd84, %fd77;
	cvt.rmi.s32.f64 	%r38, %fd13;
	cvt.rmi.s32.f64 	%r39, %fd14;
	setp.lt.s32 	%p10, %r38, 0;
	cvt.s64.s32 	%rd27, %r38;
	add.s64 	%rd4, %rd10, -2;
	setp.lt.s64 	%p11, %rd4, %rd27;
	or.pred  	%p12, %p10, %p11;
	setp.lt.s32 	%p13, %r39, 0;
	or.pred  	%p14, %p12, %p13;
	@%p14 bra 	$L__BB1_12;
	cvt.u64.u32 	%rd5, %r39;
	setp.ge.s64 	%p15, %rd4, %rd5;
	@%p15 bra 	$L__BB1_15;
$L__BB1_12:
	setp.eq.f64 	%p22, %fd25, 0d0000000000000000;
	@%p22 bra 	$L__BB1_14;
	shl.b64 	%rd42, %rd2, 3;
	add.s64 	%rd43, %rd1, %rd42;
	mov.b64 	%rd44, -4317352126650676160;
	st.global.u64 	[%rd43], %rd44;
	bra.uni 	$L__BB1_26;
$L__BB1_14:
	shl.b64 	%rd39, %rd2, 3;
	add.s64 	%rd40, %rd1, %rd39;
	mov.b64 	%rd41, 0;
	st.global.u64 	[%rd40], %rd41;
	bra.uni 	$L__BB1_26;
$L__BB1_15:
	ld.param.u64 	%rd45, [slice_gen2d_param_0];
	cvta.to.global.u64 	%rd28, %rd45;
	cvt.rn.f64.u32 	%fd85, %r38;
	sub.f64 	%fd86, %fd13, %fd85;
	cvt.rn.f64.u32 	%fd87, %r39;
	sub.f64 	%fd88, %fd14, %fd87;
	mov.f64 	%fd89, 0d3FF0000000000000;
	sub.f64 	%fd90, %fd89, %fd86;
	sub.f64 	%fd91, %fd89, %fd88;
	mul.f64 	%fd92, %fd90, %fd91;
	cvt.u64.u32 	%rd29, %r38;
	mad.lo.s64 	%rd30, %rd10, %rd29, %rd5;
	shl.b64 	%rd31, %rd30, 3;
	add.s64 	%rd32, %rd28, %rd31;
	ld.global.f64 	%fd93, [%rd32];
	mul.f64 	%fd94, %fd93, %fd92;
	mul.f64 	%fd95, %fd90, %fd88;
	ld.global.f64 	%fd96, [%rd32+8];
	fma.rn.f64 	%fd97, %fd95, %fd96, %fd94;
	mul.f64 	%fd98, %fd86, %fd91;
	add.s32 	%r40, %r38, 1;
	cvt.u64.u32 	%rd33, %r40;
	mad.lo.s64 	%rd34, %rd10, %rd33, %rd5;
	shl.b64 	%rd35, %rd34, 3;
	add.s64 	%rd36, %rd28, %rd35;
	ld.global.f64 	%fd99, [%rd36];
	fma.rn.f64 	%fd100, %fd98, %fd99, %fd97;
	mul.f64 	%fd101, %fd86, %fd88;
	ld.global.f64 	%fd102, [%rd36+8];
	fma.rn.f64 	%fd103, %fd101, %fd102, %fd100;
	shl.b64 	%rd37, %rd2, 3;
	add.s64 	%rd6, %rd1, %rd37;
	st.global.f64 	[%rd6], %fd103;
	ld.global.f64 	%fd104, [%rd3+24];
	mul.f64 	%fd15, %fd104, %fd103;
	st.global.f64 	[%rd6], %fd15;
	setp.eq.f64 	%p16, %fd25, 0d0000000000000000;
	@%p16 bra 	$L__BB1_26;
	setp.geu.f64 	%p17, %fd15, 0d3BC79CA10C924223;
	@%p17 bra 	$L__BB1_18;
	mov.b64 	%rd38, -4317352126650676160;
	st.global.u64 	[%rd6], %rd38;
	bra.uni 	$L__BB1_26;
$L__BB1_18:
	mul.f64 	%fd141, %fd25, %fd15;
	{
	.reg .b32 %temp; 
	mov.b64 	{%temp, %r58}, %fd141;
	}
	{
	.reg .b32 %temp; 
	mov.b64 	{%r59, %temp}, %fd141;
	}
	setp.gt.s32 	%p18, %r58, 1048575;
	mov.b32 	%r60, -1023;
	@%p18 bra 	$L__BB1_20;
	mul.f64 	%fd141, %fd141, 0d4350000000000000;
	{
	.reg .b32 %temp; 
	mov.b64 	{%temp, %r58}, %fd141;
	}
	{
	.reg .b32 %temp; 
	mov.b64 	{%r59, %temp}, %fd141;
	}
	mov.b32 	%r60, -1077;
$L__BB1_20:
	add.s32 	%r43, %r58, -1;
	setp.gt.u32 	%p19, %r43, 2146435070;
	@%p19 bra 	$L__BB1_24;
	shr.u32 	%r46, %r58, 20;
	add.s32 	%r61, %r60, %r46;
	and.b32  	%r47, %r58, 1048575;
	or.b32  	%r48, %r47, 1072693248;
	mov.b64 	%fd142, {%r59, %r48};
	setp.lt.u32 	%p21, %r48, 1073127583;
	@%p21 bra 	$L__BB1_23;
	{
	.reg .b32 %temp; 
	mov.b64 	{%r49, %temp}, %fd142;
	}
	{
	.reg .b32 %temp; 
	mov.b64 	{%temp, %r50}, %fd142;
	}
	add.s32 	%r51, %r50, -1048576;
	mov.b64 	%fd142, {%r49, %r51};
	add.s32 	%r61, %r61, 1;
$L__BB1_23:
	add.f64 	%fd106, %fd142, 0dBFF0000000000000;
	add.f64 	%fd107, %fd142, 0d3FF0000000000000;
	rcp.approx.ftz.f64 	%fd108, %fd107;
	neg.f64 	%fd109, %fd107;
	fma.rn.f64 	%fd110, %fd109, %fd108, 0d3FF0000000000000;
	fma.rn.f64 	%fd111, %fd110, %fd110, %fd110;
	fma.rn.f64 	%fd112, %fd111, %fd108, %fd108;
	mul.f64 	%fd113, %fd106, %fd112;
	fma.rn.f64 	%fd114, %fd106, %fd112, %fd113;
	mul.f64 	%fd115, %fd114, %fd114;
	fma.rn.f64 	%fd116, %fd115, 0d3EB1380B3AE80F1E, 0d3ED0EE258B7A8B04;
	fma.rn.f64 	%fd117, %fd116, %fd115, 0d3EF3B2669F02676F;
	fma.rn.f64 	%fd118, %fd117, %fd115, 0d3F1745CBA9AB0956;
	fma.rn.f64 	%fd119, %fd118, %fd115, 0d3F3C71C72D1B5154;
	fma.rn.f64 	%fd120, %fd119, %fd115, 0d3F624924923BE72D;
	fma.rn.f64 	%fd121, %fd120, %fd115, 0d3F8999999999A3C4;
	fma.rn.f64 	%fd122, %fd121, %fd115, 0d3FB5555555555554;
	sub.f64 	%fd123, %fd106, %fd114;
	add.f64 	%fd124, %fd123, %fd123;
	neg.f64 	%fd125, %fd114;
	fma.rn.f64 	%fd126, %fd125, %fd106, %fd124;
	mul.f64 	%fd127, %fd112, %fd126;
	mul.f64 	%fd128, %fd115, %fd122;
	fma.rn.f64 	%fd129, %fd128, %fd114, %fd127;
	xor.b32  	%r52, %r61, -2147483648;
	mov.b32 	%r53, 1127219200;
	mov.b64 	%fd130, {%r52, %r53};
	mov.b32 	%r54, -2147483648;
	mov.b64 	%fd131, {%r54, %r53};
	sub.f64 	%fd132, %fd130, %fd131;
	fma.rn.f64 	%fd133, %fd132, 0d3FE62E42FEFA39EF, %fd114;
	fma.rn.f64 	%fd134, %fd132, 0dBFE62E42FEFA39EF, %fd133;
	sub.f64 	%fd135, %fd134, %fd114;
	sub.f64 	%fd136, %fd129, %fd135;
	fma.rn.f64 	%fd137, %fd132, 0d3C7ABC9E3B39803F, %fd136;
	add.f64 	%fd143, %fd133, %fd137;
	bra.uni 	$L__BB1_25;
$L__BB1_24:
	fma.rn.f64 	%fd105, %fd141, 0d7FF0000000000000, 0d7FF0000000000000;
	{
	.reg .b32 %temp; 
	mov.b64 	{%temp, %r44}, %fd141;
	}
	and.b32  	%r45, %r44, 2147483647;
	setp.eq.s32 	%p20, %r45, 0;
	selp.f64 	%fd143, 0dFFF0000000000000, %fd105, %p20;
$L__BB1_25:
	st.global.f64 	[%rd6], %fd143;
$L__BB1_26:
	ret;

}
	// .globl	slice_merge3d
.visible .entry slice_merge3d(
	.param .u64 .ptr .align 1 slice_merge3d_param_0,
	.param .u64 .ptr .align 1 slice_merge3d_param_1,
	.param .u64 .ptr .align 1 slice_merge3d_param_2,
	.param .u64 .ptr .align 1 slice_merge3d_param_3,
	.param .u64 slice_merge3d_param_4,
	.param .u64 slice_merge3d_param_5,
	.param .u64 .ptr .align 1 slice_merge3d_param_6,
	.param .u64 .ptr .align 1 slice_merge3d_param_7
)
{
	.reg .pred 	%p<15>;
	.reg .b16 	%rs<2>;
	.reg .b32 	%r<16>;
	.reg .b64 	%rd<57>;
	.reg .b64 	%fd<106>;

	ld.param.u64 	%rd7, [slice_merge3d_param_1];
	ld.param.u64 	%rd8, [slice_merge3d_param_2];
	ld.param.u64 	%rd9, [slice_merge3d_param_3];
	ld.param.u64 	%rd13, [slice_merge3d_param_4];
	ld.param.u64 	%rd10, [slice_merge3d_param_5];
	mov.u32 	%r3, %ctaid.x;
	mov.u32 	%r4, %ntid.x;
	mov.u32 	%r5, %tid.x;
	mad.lo.s32 	%r6, %r3, %r4, %r5;
	cvt.s64.s32 	%rd1, %r6;
	setp.le.s64 	%p3, %rd13, %rd1;
	@%p3 bra 	$L__BB2_7;
	cvta.to.global.u64 	%rd14, %rd9;
	add.s64 	%rd15, %rd14, %rd1;
	ld.global.u8 	%rs1, [%rd15];
	setp.gt.u16 	%p4, %rs1, 1;
	@%p4 bra 	$L__BB2_7;
	cvta.to.global.u64 	%rd16, %rd7;
	cvt.u32.u64 	%r7, %rd1;
	shr.u64 	%rd17, %rd10, 63;
	add.s64 	%rd18, %rd10, %rd17;
	shr.u64 	%rd19, %rd18, 1;
	cvt.u32.u64 	%r8, %rd19;
	ld.global.f64 	%fd4, [%rd16];
	ld.global.f64 	%fd5, [%rd16+8];
	ld.global.f64 	%fd6, [%rd16+16];
	ld.global.f64 	%fd7, [%rd16+24];
	mul.f64 	%fd8, %fd4, %fd5;
	mul.f64 	%fd9, %fd4, %fd6;
	mul.f64 	%fd10, %fd4, %fd7;
	mul.f64 	%fd11, %fd5, %fd6;
	mul.f64 	%fd12, %fd5, %fd7;
	mul.f64 	%fd13, %fd6, %fd6;
	mul.f64 	%fd14, %fd6, %fd7;
	mul.f64 	%fd15, %fd7, %fd7;
	add.f64 	%fd16, %fd13, %fd15;
	add.f64 	%fd17, %fd16, %fd16;
	mov.f64 	%fd18, 0d3FF0000000000000;
	sub.f64 	%fd19, %fd18, %fd17;
	add.f64 	%fd20, %fd11, %fd10;
	add.f64 	%fd21, %fd20, %fd20;
	sub.f64 	%fd22, %fd12, %fd9;
	add.f64 	%fd23, %fd22, %fd22;
	sub.f64 	%fd24, %fd11, %fd10;
	add.f64 	%fd25, %fd24, %fd24;
	fma.rn.f64 	%fd26, %fd5, %fd5, %fd15;
	add.f64 	%fd27, %fd26, %fd26;
	sub.f64 	%fd28, %fd18, %fd27;
	add.f64 	%fd29, %fd8, %fd14;
	add.f64 	%fd30, %fd29, %fd29;
	add.f64 	%fd31, %fd9, %fd12;
	add.f64 	%fd32, %fd31, %fd31;
	sub.f64 	%fd33, %fd14, %fd8;
	add.f64 	%fd34, %fd33, %fd33;
	fma.rn.f64 	%fd35, %fd5, %fd5, %fd13;
	add.f64 	%fd36, %fd35, %fd35;
	sub.f64 	%fd37, %fd18, %fd36;
	cvt.rn.f64.s32 	%fd38, %r8;
	shl.b32 	%r9, %r7, 2;
	cvta.to.global.u64 	%rd20, %rd8;
	mul.wide.s32 	%rd21, %r9, 8;
	add.s64 	%rd2, %rd20, %rd21;
	ld.global.f64 	%fd39, [%rd2];
	fma.rn.f64 	%fd40, %fd19, %fd39, 0d0000000000000000;
	ld.global.f64 	%fd41, [%rd2+8];
	fma.rn.f64 	%fd42, %fd21, %fd41, %fd40;
	ld.global.f64 	%fd43, [%rd2+16];
	fma.rn.f64 	%fd44, %fd23, %fd43, %fd42;
	add.f64 	%fd1, %fd44, %fd38;
	fma.rn.f64 	%fd45, %fd25, %fd39, 0d0000000000000000;
	fma.rn.f64 	%fd46, %fd28, %fd41, %fd45;
	fma.rn.f64 	%fd47, %fd30, %fd43, %fd46;
	add.f64 	%fd2, %fd47, %fd38;
	fma.rn.f64 	%fd48, %fd32, %fd39, 0d0000000000000000;
	fma.rn.f64 	%fd49, %fd34, %fd41, %fd48;
	fma.rn.f64 	%fd50, %fd37, %fd43, %fd49;
	add.f64 	%fd3, %fd50, %fd38;
	cvt.rmi.s32.f64 	%r10, %fd1;
	cvt.rmi.s32.f64 	%r12, %fd2;
	cvt.rmi.s32.f64 	%r2, %fd3;
	setp.lt.s32 	%p6, %r10, 0;
	cvt.s64.s32 	%rd3, %r10;
	add.s64 	%rd4, %rd10, -2;
	setp.lt.s64 	%p7, %rd4, %rd3;
	or.pred  	%p8, %p6, %p7;
	setp.lt.s32 	%p9, %r12, 0;
	or.pred  	%p10, %p8, %p9;
	mov.pred 	%p14, -1;
	@%p10 bra 	$L__BB2_4;
	cvt.u64.u32 	%rd22, %r12;
	setp.lt.s64 	%p14, %rd4, %rd22;
$L__BB2_4:
	setp.lt.s32 	%p11, %r2, 0;
	or.pred  	%p12, %p14, %p11;
	@%p12 bra 	$L__BB2_7;
	cvt.u64.u32 	%rd5, %r2;
	setp.lt.s64 	%p13, %rd4, %rd5;
	@%p13 bra 	$L__BB2_7;
	ld.param.u64 	%rd56, [slice_merge3d_param_7];
	ld.param.u64 	%rd55, [slice_merge3d_param_6];
	ld.param.u64 	%rd54, [slice_merge3d_param_0];
	cvta.to.global.u64 	%rd23, %rd56;
	cvta.to.global.u64 	%rd24, %rd55;
	cvt.u32.u64 	%r13, %rd3;
	cvt.rn.f64.s32 	%fd51, %r13;
	sub.f64 	%fd52, %fd1, %fd51;
	cvt.rn.f64.s32 	%fd53, %r12;
	sub.f64 	%fd54, %fd2, %fd53;
	cvt.rn.f64.u32 	%fd55, %r2;
	sub.f64 	%fd56, %fd3, %fd55;
	mov.f64 	%fd57, 0d3FF0000000000000;
	sub.f64 	%fd58, %fd57, %fd52;
	sub.f64 	%fd59, %fd57, %fd54;
	sub.f64 	%fd60, %fd57, %fd56;
	cvta.to.global.u64 	%rd25, %rd54;
	shl.b64 	%rd26, %rd1, 3;
	add.s64 	%rd27, %rd25, %rd26;
	ld.global.f64 	%fd61, [%rd27];
	ld.global.f64 	%fd62, [%rd2+24];
	div.rn.f64 	%fd63, %fd61, %fd62;
	mul.lo.s64 	%rd28, %rd10, %rd10;
	cvt.s64.s32 	%rd29, %r12;
	mul.lo.s64 	%rd30, %rd10, %rd29;
	mad.lo.s64 	%rd31, %rd28, %rd3, %rd5;
	add.s64 	%rd32, %rd31, %rd30;
	shl.b64 	%rd33, %rd32, 3;
	add.s64 	%rd34, %rd24, %rd33;
	mul.f64 	%fd64, %fd58, %fd63;
	mul.f64 	%fd65, %fd59, %fd64;
	mul.f64 	%fd66, %fd60, %fd65;
	atom.global.add.f64 	%fd67, [%rd34], %fd66;
	mul.f64 	%fd68, %fd56, %fd65;
	atom.global.add.f64 	%fd69, [%rd34+8], %fd68;
	add.s32 	%r14, %r12, 1;
	cvt.s64.s32 	%rd35, %r14;
	mul.lo.s64 	%rd36, %rd10, %rd35;
	add.s64 	%rd37, %rd31, %rd36;
	shl.b64 	%rd38, %rd37, 3;
	add.s64 	%rd39, %rd24, %rd38;
	mul.f64 	%fd70, %fd54, %fd64;
	mul.f64 	%fd71, %fd60, %fd70;
	atom.global.add.f64 	%fd72, [%rd39], %fd71;
	mul.f64 	%fd73, %fd56, %fd70;
	atom.global.add.f64 	%fd74, [%rd39+8], %fd73;
	add.s32 	%r15, %r13, 1;
	cvt.s64.s32 	%rd40, %r15;
	mul.lo.s64 	%rd41, %rd28, %rd40;
	add.s64 	%rd42, %rd30, %rd5;
	add.s64 	%rd43, %rd42, %rd41;
	shl.b64 	%rd44, %rd43, 3;
	add.s64 	%rd45, %rd24, %rd44;
	mul.f64 	%fd75, %fd52, %fd63;
	mul.f64 	%fd76, %fd59, %fd75;
	mul.f64 	%fd77, %fd60, %fd76;
	atom.global.add.f64 	%fd78, [%rd45], %fd77;
	mul.f64 	%fd79, %fd56, %fd76;
	atom.global.add.f64 	%fd80, [%rd45+8], %fd79;
	add.s64 	%rd46, %rd36, %rd5;
	add.s64 	%rd47, %rd46, %rd41;
	shl.b64 	%rd48, %rd47, 3;
	add.s64 	%rd49, %rd24, %rd48;
	mul.f64 	%fd81, %fd54, %fd75;
	mul.f64 	%fd82, %fd60, %fd81;
	atom.global.add.f64 	%fd83, [%rd49], %fd82;
	mul.f64 	%fd84, %fd56, %fd81;
	atom.global.add.f64 	%fd85, [%rd49+8], %fd84;
	add.s64 	%rd50, %rd23, %rd33;
	mul.f64 	%fd86, %fd58, %fd59;
	mul.f64 	%fd87, %fd86, %fd60;
	atom.global.add.f64 	%fd88, [%rd50], %fd87;
	mul.f64 	%fd89, %fd56, %fd86;
	atom.global.add.f64 	%fd90, [%rd50+8], %fd89;
	add.s64 	%rd51, %rd23, %rd38;
	mul.f64 	%fd91, %fd58, %fd54;
	mul.f64 	%fd92, %fd91, %fd60;
	atom.global.add.f64 	%fd93, [%rd51], %fd92;
	mul.f64 	%fd94, %fd91, %fd56;
	atom.global.add.f64 	%fd95, [%rd51+8], %fd94;
	add.s64 	%rd52, %rd23, %rd44;
	mul.f64 	%fd96, %fd52, %fd59;
	mul.f64 	%fd97, %fd96, %fd60;
	atom.global.add.f64 	%fd98, [%rd52], %fd97;
	mul.f64 	%fd99, %fd56, %fd96;
	atom.global.add.f64 	%fd100, [%rd52+8], %fd99;
	add.s64 	%rd53, %rd23, %rd48;
	mul.f64 	%fd101, %fd52, %fd54;
	mul.f64 	%fd102, %fd101, %fd60;
	atom.global.add.f64 	%fd103, [%rd53], %fd102;
	mul.f64 	%fd104, %fd101, %fd56;
	atom.global.add.f64 	%fd105, [%rd53+8], %fd104;
$L__BB2_7:
	ret;

}
	// .globl	slice_merge2d
.visible .entry slice_merge2d(
	.param .u64 .ptr .align 1 slice_merge2d_param_0,
	.param .u64 .ptr .align 1 slice_merge2d_param_1,
	.param .u64 .ptr .align 1 slice_merge2d_param_2,
	.param .u64 .ptr .align 1 slice_merge2d_param_3,
	.param .u64 slice_merge2d_param_4,
	.param .u64 slice_merge2d_param_5,
	.param .u64 .ptr .align 1 slice_merge2d_param_6,
	.param .u64 .ptr .align 1 slice_merge2d_param_7
)
{
	.reg .pred 	%p<17>;
	.reg .b16 	%rs<2>;
	.reg .b32 	%r<34>;
	.reg .b64 	%rd<47>;
	.reg .b64 	%fd<105>;

	ld.param.u64 	%rd6, [slice_merge2d_param_1];
	ld.param.u64 	%rd7, [slice_merge2d_param_2];
	ld.param.u64 	%rd8, [slice_merge2d_param_3];
	ld.param.u64 	%rd12, [slice_merge2d_param_4];
	ld.param.u64 	%rd9, [slice_merge2d_param_5];
	ld.param.u64 	%rd11, [slice_merge2d_param_7];
	mov.u32 	%r11, %ctaid.x;
	mov.u32 	%r12, %ntid.x;
	mov.u32 	%r13, %tid.x;
	mad.lo.s32 	%r14, %r11, %r12, %r13;
	cvt.s64.s32 	%rd1, %r14;
	setp.le.s64 	%p1, %rd12, %rd1;
	@%p1 bra 	$L__BB3_14;
	cvta.to.global.u64 	%rd13, %rd8;
	add.s64 	%rd14, %rd13, %rd1;
	ld.global.u8 	%rs1, [%rd14];
	setp.gt.u16 	%p2, %rs1, 1;
	@%p2 bra 	$L__BB3_14;
	cvta.to.global.u64 	%rd15, %rd6;
	ld.global.f64 	%fd1, [%rd15];
	abs.f64 	%fd2, %fd1;
	setp.neu.f64 	%p3, %fd2, 0d7FF0000000000000;
	@%p3 bra 	$L__BB3_4;
	mov.f64 	%fd20, 0d0000000000000000;
	mul.rn.f64 	%fd103, %fd1, %fd20;
	mov.b32 	%r32, 1;
	bra.uni 	$L__BB3_7;
$L__BB3_4:
	mul.f64 	%fd15, %fd1, 0d3FE45F306DC9C883;
	cvt.rni.s32.f64 	%r31, %fd15;
	cvt.rn.f64.s32 	%fd16, %r31;
	fma.rn.f64 	%fd17, %fd16, 0dBFF921FB54442D18, %fd1;
	fma.rn.f64 	%fd18, %fd16, 0dBC91A62633145C00, %fd17;
	fma.rn.f64 	%fd103, %fd16, 0dB97B839A252049C0, %fd18;
	setp.ltu.f64 	%p4, %fd2, 0d41E0000000000000;
	@%p4 bra 	$L__BB3_6;
	{ // callseq 2, 0
	.param .b64 param0;
	st.param.f64 	[param0], %fd1;
	.param .align 16 .b8 retval0[16];
	call.uni (retval0), 
	__internal_trig_reduction_slowpathd, 
	(
	param0
	);
	ld.param.f64 	%fd103, [retval0];
	ld.param.b32 	%r31, [retval0+8];
	} // callseq 2
$L__BB3_6:
	add.s32 	%r32, %r31, 1;
$L__BB3_7:
	setp.neu.f64 	%p5, %fd2, 0d7FF0000000000000;
	shl.b32 	%r17, %r32, 6;
	cvt.u64.u32 	%rd16, %r17;
	and.b64  	%rd17, %rd16, 64;
	mov.u64 	%rd18, __cudart_sin_cos_coeffs;
	add.s64 	%rd19, %rd18, %rd17;
	mul.rn.f64 	%fd21, %fd103, %fd103;
	and.b32  	%r18, %r32, 1;
	setp.eq.b32 	%p6, %r18, 1;
	selp.f64 	%fd22, 0dBDA8FF8320FD8164, 0d3DE5DB65F9785EBA, %p6;
	ld.global.nc.v2.f64 	{%fd23, %fd24}, [%rd19];
	fma.rn.f64 	%fd25, %fd22, %fd21, %fd23;
	fma.rn.f64 	%fd26, %fd25, %fd21, %fd24;
	ld.global.nc.v2.f64 	{%fd27, %fd28}, [%rd19+16];
	fma.rn.f64 	%fd29, %fd26, %fd21, %fd27;
	fma.rn.f64 	%fd30, %fd29, %fd21, %fd28;
	ld.global.nc.v2.f64 	{%fd31, %fd32}, [%rd19+32];
	fma.rn.f64 	%fd33, %fd30, %fd21, %fd31;
	fma.rn.f64 	%fd34, %fd33, %fd21, %fd32;
	fma.rn.f64 	%fd35, %fd34, %fd103, %fd103;
	fma.rn.f64 	%fd36, %fd34, %fd21, 0d3FF0000000000000;
	selp.f64 	%fd37, %fd36, %fd35, %p6;
	and.b32  	%r19, %r32, 2;
	setp.eq.s32 	%p7, %r19, 0;
	mov.f64 	%fd38, 0d0000000000000000;
	sub.f64 	%fd39, %fd38, %fd37;
	selp.f64 	%fd8, %fd37, %fd39, %p7;
	@%p5 bra 	$L__BB3_9;
	mov.f64 	%fd45, 0d0000000000000000;
	mul.rn.f64 	%fd104, %fd1, %fd45;
	mov.b32 	%r33, 0;
	bra.uni 	$L__BB3_11;
$L__BB3_9:
	mul.f64 	%fd40, %fd1, 0d3FE45F306DC9C883;
	cvt.rni.s32.f64 	%r33, %fd40;
	cvt.rn.f64.s32 	%fd41, %r33;
	fma.rn.f64 	%fd42, %fd41, 0dBFF921FB54442D18, %fd1;
	fma.rn.f64 	%fd43, %fd41, 0dBC91A62633145C00, %fd42;
	fma.rn.f64 	%fd104, %fd41, 0dB97B839A252049C0, %fd43;
	setp.ltu.f64 	%p8, %fd2, 0d41E0000000000000;
	@%p8 bra 	$L__BB3_11;
	{ // callseq 3, 0
	.param .b64 param0;
	st.param.f64 	[param0], %fd1;
	.param .align 16 .b8 retval0[16];
	call.uni (retval0), 
	__internal_trig_reduction_slowpathd, 
	(
	param0
	);
	ld.param.f64 	%fd104, [retval0];
	ld.param.b32 	%r33, [retval0+8];
	} // callseq 3
$L__BB3_11:
	cvt.u32.u64 	%r22, %rd1;
	shl.b32 	%r23, %r33, 6;
	cvt.u64.u32 	%rd20, %r23;
	and.b64  	%rd21, %rd20, 64;
	add.s64 	%rd23, %rd18, %rd21;
	mul.rn.f64 	%fd46, %fd104, %fd104;
	and.b32  	%r24, %r33, 1;
	setp.eq.b32 	%p9, %r24, 1;
	selp.f64 	%fd47, 0dBDA8FF8320FD8164, 0d3DE5DB65F9785EBA, %p9;
	ld.global.nc.v2.f64 	{%fd48, %fd49}, [%rd23];
	fma.rn.f64 	%fd50, %fd47, %fd46, %fd48;
	fma.rn.f64 	%fd51, %fd50, %fd46, %fd49;
	ld.global.nc.v2.f64 	{%fd52, %fd53}, [%rd23+16];
	fma.rn.f64 	%fd54, %fd51, %fd46, %fd52;
	fma.rn.f64 	%fd55, %fd54, %fd46, %fd53;
	ld.global.nc.v2.f64 	{%fd56, %fd57}, [%rd23+32];
	fma.rn.f64 	%fd58, %fd55, %fd46, %fd56;
	fma.rn.f64 	%fd59, %fd58, %fd46, %fd57;
	fma.rn.f64 	%fd60, %fd59, %fd104, %fd104;
	fma.rn.f64 	%fd61, %fd59, %fd46, 0d3FF0000000000000;
	selp.f64 	%fd62, %fd61, %fd60, %p9;
	and.b32  	%r25, %r33, 2;
	setp.eq.s32 	%p10, %r25, 0;
	mov.f64 	%fd63, 0d0000000000000000;
	sub.f64 	%fd64, %fd63, %fd62;
	selp.f64 	%fd65, %fd62, %fd64, %p10;
	shr.u64 	%rd24, %rd9, 63;
	add.s64 	%rd25, %rd9, %rd24;
	shr.u64 	%rd26, %rd25, 1;
	cvt.u32.u64 	%r26, %rd26;
	cvt.rn.f64.s32 	%fd66, %r26;
	shl.b32 	%r27, %r22, 2;
	cvta.to.global.u64 	%rd27, %rd7;
	mul.wide.s32 	%rd28, %r27, 8;
	add.s64 	%rd2, %rd27, %rd28;
	ld.global.f64 	%fd67, [%rd2];
	fma.rn.f64 	%fd68, %fd8, %fd67, 0d0000000000000000;
	ld.global.f64 	%fd69, [%rd2+8];
	mul.f64 	%fd70, %fd65, %fd69;
	sub.f64 	%fd71, %fd68, %fd70;
	add.f64 	%fd13, %fd71, %fd66;
	fma.rn.f64 	%fd72, %fd65, %fd67, 0d0000000000000000;
	fma.rn.f64 	%fd73, %fd8, %fd69, %fd72;
	add.f64 	%fd14, %fd73, %fd66;
	cvt.rmi.s32.f64 	%r28, %fd13;
	cvt.rmi.s32.f64 	%r29, %fd14;
	setp.lt.s32 	%p11, %r28, 0;
	cvt.s64.s32 	%rd29, %r28;
	add.s64 	%rd3, %rd9, -2;
	setp.lt.s64 	%p12, %rd3, %rd29;
	or.pred  	%p13, %p11, %p12;
	setp.lt.s32 	%p14, %r29, 0;
	or.pred  	%p15, %p13, %p14;
	@%p15 bra 	$L__BB3_14;
	cvt.u64.u32 	%rd4, %r29;
	setp.lt.s64 	%p16, %rd3, %rd4;
	@%p16 bra 	$L__BB3_14;
	ld.param.u64 	%rd46, [slice_merge2d_param_6];
	ld.param.u64 	%rd45, [slice_merge2d_param_0];
	cvta.to.global.u64 	%rd30, %rd11;
	cvta.to.global.u64 	%rd31, %rd46;
	cvt.rn.f64.u32 	%fd74, %r28;
	sub.f64 	%fd75, %fd13, %fd74;
	cvt.rn.f64.u32 	%fd76, %r29;
	sub.f64 	%fd77, %fd14, %fd76;
	mov.f64 	%fd78, 0d3FF0000000000000;
	sub.f64 	%fd79, %fd78, %fd75;
	sub.f64 	%fd80, %fd78, %fd77;
	cvta.to.global.u64 	%rd32, %rd45;
	shl.b64 	%rd33, %rd1, 3;
	add.s64 	%rd34, %rd32, %rd33;
	ld.global.f64 	%fd81, [%rd34];
	ld.global.f64 	%fd82, [%rd2+24];
	div.rn.f64 	%fd83, %fd81, %fd82;
	cvt.u64.u32 	%rd35, %r28;
	mad.lo.s64 	%rd36, %rd9, %rd35, %rd4;
	shl.b64 	%rd37, %rd36, 3;
	add.s64 	%rd38, %rd31, %rd37;
	mul.f64 	%fd84, %fd79, %fd83;
	mul.f64 	%fd85, %fd80, %fd84;
	atom.global.add.f64 	%fd86, [%rd38], %fd85;
	mul.f64 	%fd87, %fd77, %fd84;
	atom.global.add.f64 	%fd88, [%rd38+8], %fd87;
	add.s32 	%r30, %r28, 1;
	cvt.u64.u32 	%rd39, %r30;
	mad.lo.s64 	%rd40, %rd9, %rd39, %rd4;
	shl.b64 	%rd41, %rd40, 3;
	add.s64 	%rd42, %rd31, %rd41;
	mul.f64 	%fd89, %fd75, %fd83;
	mul.f64 	%fd90, %fd80, %fd89;
	atom.global.add.f64 	%fd91, [%rd42], %fd90;
	mul.f64 	%fd92, %fd77, %fd89;
	atom.global.add.f64 	%fd93, [%rd42+8], %fd92;
	add.s64 	%rd43, %rd30, %rd37;
	mul.f64 	%fd94, %fd79, %fd80;
	atom.global.add.f64 	%fd95, [%rd43], %fd94;
	mul.f64 	%fd96, %fd79, %fd77;
	atom.global.add.f64 	%fd97, [%rd43+8], %fd96;
	add.s64 	%rd44, %rd30, %rd41;
	mul.f64 	%fd98, %fd75, %fd80;
	atom.global.add.f64 	%fd99, [%rd44], %fd98;
	mul.f64 	%fd100, %fd75, %fd77;
	atom.global.add.f64 	%fd101, [%rd44+8], %fd100;
$L__BB3_14:
	ret;

}
	// .globl	calc_prob_all
.visible .entry calc_prob_all(
	.param .u64 .ptr .align 1 calc_prob_all_param_0,
	.param .u64 calc_prob_all_param_1,
	.param .u64 .ptr .align 1 calc_prob_all_param_2,
	.param .u64 .ptr .align 1 calc_prob_all_param_3,
	.param .u64 .ptr .align 1 calc_prob_all_param_4,
	.param .u64 .ptr .align 1 calc_prob_all_param_5,
	.param .u64 .ptr .align 1 calc_prob_all_param_6,
	.param .u64 .ptr .align 1 calc_prob_all_param_7,
	.param .u64 .ptr .align 1 calc_prob_all_param_8,
	.param .u64 .ptr .align 1 calc_prob_all_param_9,
	.param .u64 .ptr .align 1 calc_prob_all_param_10,
	.param .u64 .ptr .align 1 calc_prob_all_param_11,
	.param .u64 .ptr .align 1 calc_prob_all_param_12
)
{
	.reg .pred 	%p<9>;
	.reg .b16 	%rs<4>;
	.reg .b32 	%r<20>;
	.reg .b64 	%rd<76>;
	.reg .b64 	%fd<17>;

	ld.param.u64 	%rd35, [calc_prob_all_param_0];
	ld.param.u64 	%rd36, [calc_prob_all_param_1];
	ld.param.u64 	%rd25, [calc_prob_all_param_2];
	ld.param.u64 	%rd26, [calc_prob_all_param_3];
	ld.param.u64 	%rd28, [calc_prob_all_param_5];
	ld.param.u64 	%rd29, [calc_prob_all_param_6];
	ld.param.u64 	%rd30, [calc_prob_all_param_7];
	ld.param.u64 	%rd31, [calc_prob_all_param_8];
	ld.param.u64 	%rd32, [calc_prob_all_param_9];
	ld.param.u64 	%rd37, [calc_prob_all_param_10];
	ld.param.u64 	%rd33, [calc_prob_all_param_11];
	ld.param.u64 	%rd34, [calc_prob_all_param_12];
	cvta.to.global.u64 	%rd1, %rd35;
	cvta.to.global.u64 	%rd2, %rd37;
	mov.u32 	%r11, %ntid.x;
	mov.u32 	%r12, %ctaid.x;
	mov.u32 	%r13, %tid.x;
	mad.lo.s32 	%r14, %r11, %r12, %r13;
	cvt.u64.u32 	%rd3, %r14;
	setp.le.s64 	%p1, %rd36, %rd3;
	@%p1 bra 	$L__BB4_12;
	cvta.to.global.u64 	%rd38, %rd25;
	add.s64 	%rd39, %rd38, %rd3;
	ld.global.u8 	%rs1, [%rd39];
	setp.eq.s16 	%p2, %rs1, 1;
	@%p2 bra 	$L__BB4_12;
	cvta.to.global.u64 	%rd40, %rd33;
	shl.b64 	%rd41, %rd3, 3;
	add.s64 	%rd42, %rd40, %rd41;
	ld.global.f64 	%fd13, [%rd42];
	cvta.to.global.u64 	%rd43, %rd34;
	add.s64 	%rd4, %rd43, %rd41;
	st.global.f64 	[%rd4], %fd13;
	cvta.to.global.u64 	%rd5, %rd28;
	cvta.to.global.u64 	%rd44, %rd26;
	shl.b64 	%rd45, %rd3, 2;
	add.s64 	%rd6, %rd44, %rd45;
	ld.global.u32 	%r17, [%rd6];
	setp.lt.s32 	%p3, %r17, 1;
	@%p3 bra 	$L__BB4_7;
	add.s64 	%rd7, %rd5, %rd41;
	ld.global.u64 	%rd72, [%rd7];
	cvta.to.global.u64 	%rd9, %rd30;
	mov.u64 	%rd71, %rd72;
$L__BB4_4:
	shl.b64 	%rd47, %rd71, 2;
	add.s64 	%rd48, %rd9, %rd47;
	ld.global.u32 	%r3, [%rd48];
	cvt.s64.s32 	%rd49, %r3;
	add.s64 	%rd50, %rd2, %rd49;
	ld.global.u8 	%rs2, [%rd50];
	setp.ne.s16 	%p4, %rs2, 0;
	@%p4 bra 	$L__BB4_6;
	mul.wide.s32 	%rd51, %r3, 8;
	add.s64 	%rd52, %rd1, %rd51;
	ld.global.f64 	%fd9, [%rd52];
	add.f64 	%fd13, %fd9, %fd13;
	st.global.f64 	[%rd4], %fd13;
	ld.global.u64 	%rd72, [%rd7];
	ld.global.u32 	%r17, [%rd6];
$L__BB4_6:
	add.s64 	%rd71, %rd71, 1;
	cvt.s64.s32 	%rd53, %r17;
	add.s64 	%rd54, %rd72, %rd53;
	setp.lt.s64 	%p5, %rd71, %rd54;
	@%p5 bra 	$L__BB4_4;
$L__BB4_7:
	ld.param.u64 	%rd69, [calc_prob_all_param_4];
	cvta.to.global.u64 	%rd55, %rd29;
	shl.b64 	%rd56, %rd3, 3;
	add.s64 	%rd15, %rd55, %rd56;
	cvta.to.global.u64 	%rd57, %rd69;
	shl.b64 	%rd58, %rd3, 2;
	add.s64 	%rd16, %rd57, %rd58;
	ld.global.u32 	%r19, [%rd16];
	setp.lt.s32 	%p6, %r19, 1;
	@%p6 bra 	$L__BB4_12;
	ld.global.u64 	%rd75, [%rd15];
	cvta.to.global.u64 	%rd18, %rd31;
	cvta.to.global.u64 	%rd19, %rd32;
	mov.u64 	%rd74, %rd75;
$L__BB4_9:
	shl.b64 	%rd59, %rd74, 2;
	add.s64 	%rd60, %rd18, %rd59;
	ld.global.u32 	%r8, [%rd60];
	cvt.s64.s32 	%rd61, %r8;
	add.s64 	%rd62, %rd2, %rd61;
	ld.global.u8 	%rs3, [%rd62];
	setp.ne.s16 	%p7, %rs3, 0;
	@%p7 bra 	$L__BB4_11;
	mul.wide.s32 	%rd63, %r8, 8;
	add.s64 	%rd64, %rd1, %rd63;
	ld.global.f64 	%fd10, [%rd64];
	add.s64 	%rd66, %rd19, %rd59;
	ld.global.u32 	%r15, [%rd66];
	cvt.rn.f64.s32 	%fd11, %r15;
	fma.rn.f64 	%fd13, %fd10, %fd11, %fd13;
	st.global.f64 	[%rd4], %fd13;
	ld.global.u64 	%rd75, [%rd15];
	ld.global.u32 	%r19, [%rd16];
$L__BB4_11:
	add.s64 	%rd74, %rd74, 1;
	cvt.s64.s32 	%rd67, %r19;
	add.s64 	%rd68, %rd75, %rd67;
	setp.lt.s64 	%p8, %rd74, %rd68;
	@%p8 bra 	$L__BB4_9;
$L__BB4_12:
	ret;

}
	// .globl	merge_all
.visible .entry merge_all(
	.param .u64 .ptr .align 1 merge_all_param_0,
	.param .u64 merge_all_param_1,
	.param .u64 .ptr .align 1 merge_all_param_2,
	.param .u64 .ptr .align 1 merge_all_param_3,
	.param .u64 .ptr .align 1 merge_all_param_4,
	.param .u64 .ptr .align 1 merge_all_param_5,
	.param .u64 .ptr .align 1 merge_all_param_6,
	.param .u64 .ptr .align 1 merge_all_param_7,
	.param .u64 .ptr .align 1 merge_all_param_8,
	.param .u64 .ptr .align 1 merge_all_param_9,
	.param .u64 .ptr .align 1 merge_all_param_10,
	.param .u64 .ptr .align 1 merge_all_param_11
)
{
	.reg .pred 	%p<10>;
	.reg .b16 	%rs<4>;
	.reg .b32 	%r<20>;
	.reg .b64 	%rd<72>;
	.reg .b64 	%fd<8>;

	ld.param.u64 	%rd25, [merge_all_param_0];
	ld.param.u64 	%rd34, [merge_all_param_1];
	ld.param.u64 	%rd26, [merge_all_param_2];
	ld.param.u64 	%rd27, [merge_all_param_3];
	ld.param.u64 	%rd28, [merge_all_param_4];
	ld.param.u64 	%rd29, [merge_all_param_5];
	ld.param.u64 	%rd30, [merge_all_param_6];
	ld.param.u64 	%rd31, [merge_all_param_7];
	ld.param.u64 	%rd32, [merge_all_param_8];
	ld.param.u64 	%rd33, [merge_all_param_9];
	ld.param.u64 	%rd35, [merge_all_param_10];
	ld.param.u64 	%rd36, [merge_all_param_11];
	cvta.to.global.u64 	%rd1, %rd36;
	cvta.to.global.u64 	%rd2, %rd35;
	mov.u32 	%r11, %ntid.x;
	mov.u32 	%r12, %ctaid.x;
	mov.u32 	%r13, %tid.x;
	mad.lo.s32 	%r14, %r11, %r12, %r13;
	cvt.u64.u32 	%rd3, %r14;
	setp.le.s64 	%p1, %rd34, %rd3;
	@%p1 bra 	$L__BB5_13;
	cvta.to.global.u64 	%rd37, %rd26;
	add.s64 	%rd38, %rd37, %rd3;
	ld.global.u8 	%rs1, [%rd38];
	setp.eq.s16 	%p2, %rs1, 1;
	@%p2 bra 	$L__BB5_13;
	cvta.to.global.u64 	%rd39, %rd25;
	shl.b64 	%rd40, %rd3, 3;
	add.s64 	%rd4, %rd39, %rd40;
	ld.global.f64 	%fd1, [%rd4];
	setp.lt.f64 	%p3, %fd1, 0d3EB0C6F7A0B5ED8D;
	@%p3 bra 	$L__BB5_13;
	cvta.to.global.u64 	%rd5, %rd29;
	cvta.to.global.u64 	%rd41, %rd27;
	shl.b64 	%rd42, %rd3, 2;
	add.s64 	%rd6, %rd41, %rd42;
	ld.global.u32 	%r17, [%rd6];
	setp.lt.s32 	%p4, %r17, 1;
	@%p4 bra 	$L__BB5_8;
	add.s64 	%rd7, %rd5, %rd40;
	ld.global.u64 	%rd68, [%rd7];
	cvta.to.global.u64 	%rd9, %rd31;
	mov.u64 	%rd67, %rd68;
$L__BB5_5:
	shl.b64 	%rd44, %rd67, 2;
	add.s64 	%rd45, %rd9, %rd44;
	ld.global.u32 	%r3, [%rd45];
	cvt.s64.s32 	%rd46, %r3;
	add.s64 	%rd47, %rd2, %rd46;
	ld.global.u8 	%rs2, [%rd47];
	setp.gt.u16 	%p5, %rs2, 1;
	@%p5 bra 	$L__BB5_7;
	mul.wide.s32 	%rd48, %r3, 8;
	add.s64 	%rd49, %rd1, %rd48;
	ld.global.f64 	%fd2, [%rd4];
	atom.global.add.f64 	%fd3, [%rd49], %fd2;
	ld.global.u64 	%rd68, [%rd7];
	ld.global.u32 	%r17, [%rd6];
$L__BB5_7:
	add.s64 	%rd67, %rd67, 1;
	cvt.s64.s32 	%rd50, %r17;
	add.s64 	%rd51, %rd68, %rd50;
	setp.lt.s64 	%p6, %rd67, %rd51;
	@%p6 bra 	$L__BB5_5;
$L__BB5_8:
	cvta.to.global.u64 	%rd52, %rd30;
	shl.b64 	%rd53, %rd3, 3;
	add.s64 	%rd15, %rd52, %rd53;
	cvta.to.global.u64 	%rd54, %rd28;
	shl.b64 	%rd55, %rd3, 2;
	add.s64 	%rd16, %rd54, %rd55;
	ld.global.u32 	%r19, [%rd16];
	setp.lt.s32 	%p7, %r19, 1;
	@%p7 bra 	$L__BB5_13;
	ld.global.u64 	%rd71, [%rd15];
	cvta.to.global.u64 	%rd18, %rd32;
	cvta.to.global.u64 	%rd19, %rd33;
	mov.u64 	%rd70, %rd71;
$L__BB5_10:
	shl.b64 	%rd56, %rd70, 2;
	add.s64 	%rd57, %rd18, %rd56;
	ld.global.u32 	%r8, [%rd57];
	cvt.s64.s32 	%rd58, %r8;
	add.s64 	%rd59, %rd2, %rd58;
	ld.global.u8 	%rs3, [%rd59];
	setp.gt.u16 	%p8, %rs3, 1;
	@%p8 bra 	$L__BB5_12;
	mul.wide.s32 	%rd60, %r8, 8;
	add.s64 	%rd61, %rd1, %rd60;
	ld.global.f64 	%fd4, [%rd4];
	add.s64 	%rd63, %rd19, %rd56;
	ld.global.u32 	%r15, [%rd63];
	cvt.rn.f64.s32 	%fd5, %r15;
	mul.f64 	%fd6, %fd4, %fd5;
	atom.global.add.f64 	%fd7, [%rd61], %fd6;
	ld.global.u64 	%rd71, [%rd15];
	ld.global.u32 	%r19, [%rd16];
$L__BB5_12:
	add.s64 	%rd70, %rd70, 1;
	cvt.s64.s32 	%rd64, %r19;
	add.s64 	%rd65, %rd71, %rd64;
	setp.lt.s64 	%p9, %rd70, %rd65;
	@%p9 bra 	$L__BB5_10;
$L__BB5_13:
	ret;

}
	// .globl	norm_prob
.visible .entry norm_prob(
	.param .u64 .ptr .align 1 norm_prob_param_0,
	.param .u64 .ptr .align 1 norm_prob_param_1,
	.param .u64 .ptr .align 1 norm_prob_param_2,
	.param .u64 .ptr .align 1 norm_prob_param_3,
	.param .u64 .ptr .align 1 norm_prob_param_4,
	.param .u64 .ptr .align 1 norm_prob_param_5,
	.param .u64 norm_prob_param_6,
	.param .u64 norm_prob_param_7,
	.param .u64 .ptr .align 1 norm_prob_param_8,
	.param .u64 .ptr .align 1 norm_prob_param_9,
	.param .u64 .ptr .align 1 norm_prob_param_10,
	.param .u64 .ptr .align 1 norm_prob_param_11
)
{
	.reg .pred 	%p<13>;
	.reg .b16 	%rs<2>;
	.reg .b32 	%r<53>;
	.reg .b32 	%f<3>;
	.reg .b64 	%rd<58>;
	.reg .b64 	%fd<85>;

	ld.param.u64 	%rd23, [norm_prob_param_5];
	ld.param.u64 	%rd25, [norm_prob_param_7];
	ld.param.u64 	%rd27, [norm_prob_param_9];
	ld.param.u64 	%rd28, [norm_prob_param_10];
	ld.param.u64 	%rd29, [norm_prob_param_11];
	mov.u32 	%r14, %ntid.x;
	mov.u32 	%r15, %ctaid.x;
	mov.u32 	%r16, %tid.x;
	mad.lo.s32 	%r17, %r14, %r15, %r16;
	cvt.u64.u32 	%rd1, %r17;
	setp.le.s64 	%p1, %rd25, %rd1;
	@%p1 bra 	$L__BB6_17;
	cvta.to.global.u64 	%rd30, %rd23;
	add.s64 	%rd31, %rd30, %rd1;
	ld.global.u8 	%rs1, [%rd31];
	setp.eq.s16 	%p2, %rs1, 1;
	@%p2 bra 	$L__BB6_17;
	ld.param.u64 	%rd50, [norm_prob_param_6];
	cvta.to.global.u64 	%rd32, %rd27;
	shl.b64 	%rd33, %rd1, 3;
	add.s64 	%rd2, %rd32, %rd33;
	mov.b64 	%rd34, 0;
	st.global.u64 	[%rd2], %rd34;
	cvta.to.global.u64 	%rd35, %rd28;
	add.s64 	%rd3, %rd35, %rd33;
	st.global.u64 	[%rd3], %rd34;
	cvta.to.global.u64 	%rd36, %rd29;
	add.s64 	%rd4, %rd36, %rd33;
	st.global.u64 	[%rd4], %rd34;
	setp.lt.s64 	%p3, %rd50, 1;
	@%p3 bra 	$L__BB6_17;
	ld.param.u64 	%rd53, [norm_prob_param_8];
	ld.param.u64 	%rd56, [norm_prob_param_6];
	ld.param.u64 	%rd49, [norm_prob_param_4];
	ld.param.u64 	%rd48, [norm_prob_param_3];
	ld.param.u64 	%rd47, [norm_prob_param_2];
	ld.param.u64 	%rd45, [norm_prob_param_0];
	cvta.to.global.u64 	%rd37, %rd45;
	add.s64 	%rd5, %rd37, %rd33;
	cvta.to.global.u64 	%rd39, %rd47;
	add.s64 	%rd6, %rd39, %rd33;
	mov.b32 	%r18, 1127219200;
	mov.b32 	%r19, -2147483648;
	mov.b64 	%fd1, {%r19, %r18};
	cvta.to.global.u64 	%rd40, %rd53;
	add.s64 	%rd54, %rd40, %rd33;
	cvta.to.global.u64 	%rd55, %rd49;
	cvta.to.global.u64 	%rd57, %rd48;
$L__BB6_4:
	ld.param.u64 	%rd46, [norm_prob_param_1];
	ld.global.f64 	%fd2, [%rd54];
	ld.global.f64 	%fd18, [%rd5];
	cvta.to.global.u64 	%rd41, %rd46;
	mul.wide.u32 	%rd42, %r17, 8;
	add.s64 	%rd43, %rd41, %rd42;
	ld.global.f64 	%fd19, [%rd43];
	sub.f64 	%fd20, %fd2, %fd19;
	mul.f64 	%fd3, %fd18, %fd20;
	fma.rn.f64 	%fd21, %fd3, 0d3FF71547652B82FE, 0d4338000000000000;
	{
	.reg .b32 %temp; 
	mov.b64 	{%r1, %temp}, %fd21;
	}
	mov.f64 	%fd22, 0dC338000000000000;
	add.rn.f64 	%fd23, %fd21, %fd22;
	fma.rn.f64 	%fd24, %fd23, 0dBFE62E42FEFA39EF, %fd3;
	fma.rn.f64 	%fd25, %fd23, 0dBC7ABC9E3B39803F, %fd24;
	fma.rn.f64 	%fd26, %fd25, 0d3E5ADE1569CE2BDF, 0d3E928AF3FCA213EA;
	fma.rn.f64 	%fd27, %fd26, %fd25, 0d3EC71DEE62401315;
	fma.rn.f64 	%fd28, %fd27, %fd25, 0d3EFA01997C89EB71;
	fma.rn.f64 	%fd29, %fd28, %fd25, 0d3F2A01A014761F65;
	fma.rn.f64 	%fd30, %fd29, %fd25, 0d3F56C16C1852B7AF;
	fma.rn.f64 	%fd31, %fd30, %fd25, 0d3F81111111122322;
	fma.rn.f64 	%fd32, %fd31, %fd25, 0d3FA55555555502A1;
	fma.rn.f64 	%fd33, %fd32, %fd25, 0d3FC5555555555511;
	fma.rn.f64 	%fd34, %fd33, %fd25, 0d3FE000000000000B;
	fma.rn.f64 	%fd35, %fd34, %fd25, 0d3FF0000000000000;
	fma.rn.f64 	%fd36, %fd35, %fd25, 0d3FF0000000000000;
	{
	.reg .b32 %temp; 
	mov.b64 	{%r2, %temp}, %fd36;
	}
	{
	.reg .b32 %temp; 
	mov.b64 	{%temp, %r3}, %fd36;
	}
	shl.b32 	%r24, %r1, 20;
	add.s32 	%r25, %r24, %r3;
	mov.b64 	%fd81, {%r2, %r25};
	{
	.reg .b32 %temp; 
	mov.b64 	{%temp, %r26}, %fd3;
	}
	mov.b32 	%f2, %r26;
	abs.f32 	%f1, %f2;
	setp.lt.f32 	%p4, %f1, 0f4086232B;
	@%p4 bra 	$L__BB6_7;
	setp.lt.f64 	%p5, %fd3, 0d0000000000000000;
	add.f64 	%fd37, %fd3, 0d7FF0000000000000;
	selp.f64 	%fd81, 0d0000000000000000, %fd37, %p5;
	setp.geu.f32 	%p6, %f1, 0f40874800;
	@%p6 bra 	$L__BB6_7;
	shr.u32 	%r27, %r1, 31;
	add.s32 	%r28, %r1, %r27;
	shr.s32 	%r29, %r28, 1;
	shl.b32 	%r30, %r29, 20;
	add.s32 	%r31, %r3, %r30;
	mov.b64 	%fd38, {%r2, %r31};
	sub.s32 	%r32, %r1, %r29;
	shl.b32 	%r33, %r32, 20;
	add.s32 	%r34, %r33, 1072693248;
	mov.b32 	%r35, 0;
	mov.b64 	%fd39, {%r35, %r34};
	mul.f64 	%fd81, %fd39, %fd38;
$L__BB6_7:
	ld.global.f64 	%fd40, [%rd6];
	div.rn.f64 	%fd8, %fd81, %fd40;
	st.global.f64 	[%rd54], %fd8;
	ld.global.f64 	%fd41, [%rd3];
	fma.rn.f64 	%fd42, %fd2, %fd8, %fd41;
	st.global.f64 	[%rd3], %fd42;
	ld.global.f64 	%fd43, [%rd55];
	ld.global.f64 	%fd44, [%rd2];
	fma.rn.f64 	%fd45, %fd8, %fd43, %fd44;
	st.global.f64 	[%rd2], %fd45;
	setp.lt.f64 	%p7, %fd8, 0d3EB0C6F7A0B5ED8D;
	@%p7 bra 	$L__BB6_16;
	ld.global.f64 	%fd46, [%rd57];
	div.rn.f64 	%fd82, %fd8, %fd46;
	{
	.reg .b32 %temp; 
	mov.b64 	{%temp, %r49}, %fd82;
	}
	{
	.reg .b32 %temp; 
	mov.b64 	{%r50, %temp}, %fd82;
	}
	setp.gt.s32 	%p8, %r49, 1048575;
	mov.b32 	%r51, -1023;
	@%p8 bra 	$L__BB6_10;
	mul.f64 	%fd82, %fd82, 0d4350000000000000;
	{
	.reg .b32 %temp; 
	mov.b64 	{%temp, %r49}, %fd82;
	}
	{
	.reg .b32 %temp; 
	mov.b64 	{%r50, %temp}, %fd82;
	}
	mov.b32 	%r51, -1077;
$L__BB6_10:
	add.s32 	%r38, %r49, -1;
	setp.gt.u32 	%p9, %r38, 2146435070;
	@%p9 bra 	$L__BB6_14;
	shr.u32 	%r41, %r49, 20;
	add.s32 	%r52, %r51, %r41;
	and.b32  	%r42, %r49, 1048575;
	or.b32  	%r43, %r42, 1072693248;
	mov.b64 	%fd83, {%r50, %r43};
	setp.lt.u32 	%p11, %r43, 1073127583;
	@%p11 bra 	$L__BB6_13;
	{
	.reg .b32 %temp; 
	mov.b64 	{%r44, %temp}, %fd83;
	}
	{
	.reg .b32 %temp; 
	mov.b64 	{%temp, %r45}, %fd83;
	}
	add.s32 	%r46, %r45, -1048576;
	mov.b64 	%fd83, {%r44, %r46};
	add.s32 	%r52, %r52, 1;
$L__BB6_13:
	add.f64 	%fd48, %fd83, 0dBFF0000000000000;
	add.f64 	%fd49, %fd83, 0d3FF0000000000000;
	rcp.approx.ftz.f64 	%fd50, %fd49;
	neg.f64 	%fd51, %fd49;
	fma.rn.f64 	%fd52, %fd51, %fd50, 0d3FF0000000000000;
	fma.rn.f64 	%fd53, %fd52, %fd52, %fd52;
	fma.rn.f64 	%fd54, %fd53, %fd50, %fd50;
	mul.f64 	%fd55, %fd48, %fd54;
	fma.rn.f64 	%fd56, %fd48, %fd54, %fd55;
	mul.f64 	%fd57, %fd56, %fd56;
	fma.rn.f64 	%fd58, %fd57, 0d3EB1380B3AE80F1E, 0d3ED0EE258B7A8B04;
	fma.rn.f64 	%fd59, %fd58, %fd57, 0d3EF3B2669F02676F;
	fma.rn.f64 	%fd60, %fd59, %fd57, 0d3F1745CBA9AB0956;
	fma.rn.f64 	%fd61, %fd60, %fd57, 0d3F3C71C72D1B5154;
	fma.rn.f64 	%fd62, %fd61, %fd57, 0d3F624924923BE72D;
	fma.rn.f64 	%fd63, %fd62, %fd57, 0d3F8999999999A3C4;
	fma.rn.f64 	%fd64, %fd63, %fd57, 0d3FB5555555555554;
	sub.f64 	%fd65, %fd48, %fd56;
	add.f64 	%fd66, %fd65, %fd65;
	neg.f64 	%fd67, %fd56;
	fma.rn.f64 	%fd68, %fd67, %fd48, %fd66;
	mul.f64 	%fd69, %fd54, %fd68;
	mul.f64 	%fd70, %fd57, %fd64;
	fma.rn.f64 	%fd71, %fd70, %fd56, %fd69;
	xor.b32  	%r47, %r52, -2147483648;
	mov.b32 	%r48, 1127219200;
	mov.b64 	%fd72, {%r47, %r48};
	sub.f64 	%fd73, %fd72, %fd1;
	fma.rn.f64 	%fd74, %fd73, 0d3FE62E42FEFA39EF, %fd56;
	fma.rn.f64 	%fd75, %fd73, 0dBFE62E42FEFA39EF, %fd74;
	sub.f64 	%fd76, %fd75, %fd56;
	sub.f64 	%fd77, %fd71, %fd76;
	fma.rn.f64 	%fd78, %fd73, 0d3C7ABC9E3B39803F, %fd77;
	add.f64 	%fd84, %fd74, %fd78;
	bra.uni 	$L__BB6_15;
$L__BB6_14:
	fma.rn.f64 	%fd47, %fd82, 0d7FF0000000000000, 0d7FF0000000000000;
	{
	.reg .b32 %temp; 
	mov.b64 	{%temp, %r39}, %fd82;
	}
	and.b32  	%r40, %r39, 2147483647;
	setp.eq.s32 	%p10, %r40, 0;
	selp.f64 	%fd84, 0dFFF0000000000000, %fd47, %p10;
$L__BB6_15:
	ld.global.f64 	%fd79, [%rd4];
	fma.rn.f64 	%fd80, %fd8, %fd84, %fd79;
	st.global.f64 	[%rd4], %fd80;
$L__BB6_16:
	ld.param.u64 	%rd52, [norm_prob_param_7];
	add.s64 	%rd57, %rd57, 8;
	add.s64 	%rd56, %rd56, -1;
	add.s64 	%rd55, %rd55, 8;
	shl.b64 	%rd44, %rd52, 3;
	add.s64 	%rd54, %rd54, %rd44;
	setp.ne.s64 	%p12, %rd56, 0;
	@%p12 bra 	$L__BB6_4;
$L__BB6_17:
	ret;

}
.func  (.param .align 16 .b8 func_retval0[16]) __internal_trig_reduction_slowpathd(
	.param .b64 __internal_trig_reduction_slowpathd_param_0
)
{
	.local .align 8 .b8 	__local_depot7[40];
	.reg .b64 	%SP;
	.reg .b64 	%SPL;
	.reg .pred 	%p<10>;
	.reg .b32 	%r<47>;
	.reg .b64 	%rd<74>;
	.reg .b64 	%fd<5>;

	mov.u64 	%SPL, __local_depot7;
	ld.param.f64 	%fd4, [__internal_trig_reduction_slowpathd_param_0];
	add.u64 	%rd1, %SPL, 0;
	{
	.reg .b32 %temp; 
	mov.b64 	{%temp, %r1}, %fd4;
	}
	shr.u32 	%r2, %r1, 20;
	and.b32  	%r3, %r2, 2047;
	setp.eq.s32 	%p1, %r3, 2047;
	mov.b32 	%r46, 0;
	@%p1 bra 	$L__BB7_9;
	add.s32 	%r20, %r3, -1024;
	mov.b64 	%rd20, %fd4;
	shl.b64 	%rd2, %rd20, 11;
	shr.u32 	%r4, %r20, 6;
	sub.s32 	%r45, 15, %r4;
	sub.s32 	%r21, 19, %r4;
	setp.lt.u32 	%p2, %r20, 128;
	selp.b32 	%r6, 18, %r21, %p2;
	setp.ge.s32 	%p3, %r45, %r6;
	mov.b64 	%rd70, 0;
	@%p3 bra 	$L__BB7_4;
	add.s32 	%r23, %r6, %r4;
	neg.s32 	%r43, %r23;
	or.b64  	%rd3, %rd2, -9223372036854775808;
	mov.b64 	%rd70, 0;
	mov.b32 	%r42, 0;
	mov.u64 	%rd25, __cudart_i2opi_d;
	mov.u32 	%r44, %r45;
$L__BB7_3:
	.pragma "nounroll";
	mul.wide.s32 	%rd22, %r42, 8;
	add.s64 	%rd23, %rd1, %rd22;
	mul.wide.s32 	%rd24, %r44, 8;
	add.s64 	%rd26, %rd25, %rd24;
	ld.global.nc.u64 	%rd27, [%rd26];
	{
	.reg .u32 %r0, %r1, %r2, %r3, %alo, %ahi, %blo, %bhi, %clo, %chi;
	mov.b64 	{%alo,%ahi}, %rd27;
	mov.b64 	{%blo,%bhi}, %rd3;
	mov.b64 	{%clo,%chi}, %rd70;
	mad.lo.cc.u32 	%r0, %alo, %blo, %clo;
	madc.hi.cc.u32 	%r1, %alo, %blo, %chi;
	madc.hi.u32 	%r2, %alo, %bhi, 0;
	mad.lo.cc.u32 	%r1, %alo, %bhi, %r1;
	madc.hi.cc.u32 	%r2, %ahi, %blo, %r2;
	madc.hi.u32 	%r3, %ahi, %bhi, 0;
	mad.lo.cc.u32 	%r1, %ahi, %blo, %r1;
	madc.lo.cc.u32 	%r2, %ahi, %bhi, %r2;
	addc.u32 	%r3, %r3, 0;
	mov.b64 	%rd28, {%r0,%r1};
	mov.b64 	%rd70, {%r2,%r3};
	}
	st.local.u64 	[%rd23], %rd28;
	add.s32 	%r44, %r44, 1;
	add.s32 	%r43, %r43, 1;
	add.s32 	%r42, %r42, 1;
	setp.ne.s32 	%p4, %r43, -15;
	mov.u32 	%r45, %r6;
	@%p4 bra 	$L__BB7_3;
$L__BB7_4:
	cvt.s64.s32 	%rd29, %r45;
	cvt.u64.u32 	%rd30, %r4;
	add.s64 	%rd31, %rd30, %rd29;
	shl.b64 	%rd32, %rd31, 3;
	add.s64 	%rd33, %rd1, %rd32;
	st.local.u64 	[%rd33+-120], %rd70;
	and.b32  	%r15, %r2, 63;
	ld.local.u64 	%rd72, [%rd1+16];
	ld.local.u64 	%rd71, [%rd1+24];
	setp.eq.s32 	%p5, %r15, 0;
	@%p5 bra 	$L__BB7_6;
	shl.b64 	%rd34, %rd71, %r15;
	shr.u64 	%rd35, %rd72, 1;
	xor.b32  	%r24, %r15, 63;
	shr.u64 	%rd36, %rd35, %r24;
	or.b64  	%rd71, %rd34, %rd36;
	ld.local.u64 	%rd37, [%rd1+8];
	shl.b64 	%rd38, %rd72, %r15;
	shr.u64 	%rd39, %rd37, 1;
	shr.u64 	%rd40, %rd39, %r24;
	or.b64  	%rd72, %rd38, %rd40;
$L__BB7_6:
	and.b32  	%r25, %r1, -2147483648;
	shr.u64 	%rd41, %rd71, 62;
	cvt.u32.u64 	%r26, %rd41;
	mov.b64 	{%r27, %r28}, %rd71;
	mov.b64 	{%r29, %r30}, %rd72;
	shf.l.wrap.b32 	%r31, %r30, %r27, 2;
	shf.l.wrap.b32 	%r32, %r27, %r28, 2;
	mov.b64 	%rd42, {%r31, %r32};
	shl.b64 	%rd43, %rd72, 2;
	shr.u64 	%rd44, %rd42, 63;
	cvt.u32.u64 	%r33, %rd44;
	add.s32 	%r34, %r33, %r26;
	setp.eq.s32 	%p6, %r25, 0;
	neg.s32 	%r35, %r34;
	selp.b32 	%r46, %r34, %r35, %p6;
	setp.gt.s64 	%p7, %rd42, -1;
	mov.b64 	%rd45, 0;
	{
	.reg .u32 %r0, %r1, %r2, %r3, %a0, %a1, %a2, %a3, %b0, %b1, %b2, %b3;
	mov.b64 	{%a0,%a1}, %rd45;
	mov.b64 	{%a2,%a3}, %rd45;
	mov.b64 	{%b0,%b1}, %rd43;
	mov.b64 	{%b2,%b3}, %rd42;
	sub.cc.u32 	%r0, %a0, %b0;
	subc.cc.u32 	%r1, %a1, %b1;
	subc.cc.u32 	%r2, %a2, %b2;
	subc.u32 	%r3, %a3, %b3;
	mov.b64 	%rd46, {%r0,%r1};
	mov.b64 	%rd47, {%r2,%r3};
	}
	xor.b32  	%r36, %r25, -2147483648;
	selp.b64 	%rd73, %rd42, %rd47, %p7;
	selp.b64 	%rd14, %rd43, %rd46, %p7;
	selp.b32 	%r17, %r25, %r36, %p7;
	clz.b64 	%r37, %rd73;
	cvt.u64.u32 	%rd15, %r37;
	setp.eq.s32 	%p8, %r37, 0;
	@%p8 bra 	$L__BB7_8;
	cvt.u32.u64 	%r38, %rd15;
	and.b32  	%r39, %r38, 63;
	shl.b64 	%rd48, %rd73, %r39;
	shr.u64 	%rd49, %rd14, 1;
	not.b32 	%r40, %r38;
	and.b32  	%r41, %r40, 63;
	shr.u64 	%rd50, %rd49, %r41;
	or.b64  	%rd73, %rd48, %rd50;
$L__BB7_8:
	mov.b64 	%rd51, -3958705157555305931;
	{
	.reg .u32 %r0, %r1, %r2, %r3, %alo, %ahi, %blo, %bhi;
	mov.b64 	{%alo,%ahi}, %rd73;
	mov.b64 	{%blo,%bhi}, %rd51;
	mul.lo.u32 	%r0, %alo, %blo;
	mul.hi.u32 	%r1, %alo, %blo;
	mad.lo.cc.u32 	%r1, %alo, %bhi, %r1;
	madc.hi.u32 	%r2, %alo, %bhi, 0;
	mad.lo.cc.u32 	%r1, %ahi, %blo, %r1;
	madc.hi.cc.u32 	%r2, %ahi, %blo, %r2;
	madc.hi.u32 	%r3, %ahi, %bhi, 0;
	mad.lo.cc.u32 	%r2, %ahi, %bhi, %r2;
	addc.u32 	%r3, %r3, 0;
	mov.b64 	%rd52, {%r0,%r1};
	mov.b64 	%rd53, {%r2,%r3};
	}
	setp.gt.s64 	%p9, %rd53, 0;
	{
	.reg .u32 %r0, %r1, %r2, %r3, %a0, %a1, %a2, %a3, %b0, %b1, %b2, %b3;
	mov.b64 	{%a0,%a1}, %rd52;
	mov.b64 	{%a2,%a3}, %rd53;
	mov.b64 	{%b0,%b1}, %rd52;
	mov.b64 	{%b2,%b3}, %rd53;
	add.cc.u32 	%r0, %a0, %b0;
	addc.cc.u32 	%r1, %a1, %b1;
	addc.cc.u32 	%r2, %a2, %b2;
	addc.u32 	%r3, %a3, %b3;
	mov.b64 	%rd54, {%r0,%r1};
	mov.b64 	%rd55, {%r2,%r3};
	}
	selp.b64 	%rd56, %rd55, %rd53, %p9;
	selp.s64 	%rd57, -1, 0, %p9;
	sub.s64 	%rd58, %rd57, %rd15;
	cvt.u64.u32 	%rd59, %r17;
	shl.b64 	%rd60, %rd59, 32;
	add.s64 	%rd61, %rd56, 1;
	shr.u64 	%rd62, %rd61, 10;
	add.s64 	%rd63, %rd62, 1;
	shr.u64 	%rd64, %rd63, 1;
	shl.b64 	%rd65, %rd58, 52;
	add.s64 	%rd66, %rd65, %rd64;
	add.s64 	%rd67, %rd66, 4602678819172646912;
	or.b64  	%rd68, %rd67, %rd60;
	mov.b64 	%fd4, %rd68;
$L__BB7_9:
	st.param.f64 	[func_retval0], %fd4;
	st.param.b32 	[func_retval0+8], %r46;
	ret;

}


// ===== COMPILED SASS (sm_100) =====

	.target	sm_100

	.elftype	@"ET_EXEC"


//--------------------- .note.nv.tkinfo           --------------------------
	.section	.note.nv.tkinfo,"",@"SHT_NOTE"
	.sectionflags	@"SHF_NOTE_NV_TKINFO"
	.tkinfo
        /*0018*/ 	.word	0x00000002
        /*0030*/ 	.string	""
        /*0030*/ 	.string	"ptxas"
        /*0030*/ 	.string	"Cuda compilation tools, release 13.0, V13.0.88"
        /*0030*/ 	.string	"Build cuda_13.0.r13.0/compiler.36424714_0"
        /*0030*/ 	.string	"-arch sm_100 -m 64 "



//--------------------- .note.nv.cuinfo           --------------------------
	.section	.note.nv.cuinfo,"",@"SHT_NOTE"
	.sectionflags	@"SHF_NOTE_NV_CUINFO"
        /*0018*/ 	.short	0x0002
        /*001a*/ 	.short	0x0064
        /*001c*/ 	.short	0x0082
	.zero		2


//--------------------- .nv.info                  --------------------------
	.section	.nv.info,"",@"SHT_CUDA_INFO"
	.align	4


	//----- nvinfo : EIATTR_REGCOUNT
	.align		4
        /*0000*/ 	.byte	0x04, 0x2f
        /*0002*/ 	.short	(.L_3 - .L_2)
	.align		4
.L_2:
        /*0004*/ 	.word	index@(slice_gen3d)
        /*0008*/ 	.word	0x00000028


	//----- nvinfo : EIATTR_FRAME_SIZE
	.align		4
.L_3:
        /*000c*/ 	.byte	0x04, 0x11
        /*000e*/ 	.short	(.L_5 - .L_4)
	.align		4
.L_4:
        /*0010*/ 	.word	index@(slice_gen3d)
        /*0014*/ 	.word	0x00000000


	//----- nvinfo : EIATTR_REGCOUNT
	.align		4
.L_5:
        /*0018*/ 	.byte	0x04, 0x2f
        /*001a*/ 	.short	(.L_7 - .L_6)
	.align		4
.L_6:
        /*001c*/ 	.word	index@(slice_gen2d)
        /*0020*/ 	.word	0x00000020


	//----- nvinfo : EIATTR_FRAME_SIZE
	.align		4
.L_7:
        /*0024*/ 	.byte	0x04, 0x11
        /*0026*/ 	.short	(.L_9 - .L_8)
	.align		4
.L_8:
        /*0028*/ 	.word	index@($slice_gen2d$__internal_trig_reduction_slowpathd)
        /*002c*/ 	.word	0x00000028


	//----- nvinfo : EIATTR_FRAME_SIZE
	.align		4
.L_9:
        /*0030*/ 	.byte	0x04, 0x11
        /*0032*/ 	.short	(.L_11 - .L_10)
	.align		4
.L_10:
        /*0034*/ 	.word	index@(slice_gen2d)
        /*0038*/ 	.word	0x00000028


	//----- nvinfo : EIATTR_REGCOUNT
	.align		4
.L_11:
        /*003c*/ 	.byte	0x04, 0x2f
        /*003e*/ 	.short	(.L_13 - .L_12)
	.align		4
.L_12:
        /*0040*/ 	.word	index@(slice_merge3d)
        /*0044*/ 	.word	0x00000028


	//----- nvinfo : EIATTR_FRAME_SIZE
	.align		4
.L_13:
        /*0048*/ 	.byte	0x04, 0x11
        /*004a*/ 	.short	(.L_15 - .L_14)
	.align		4
.L_14:
        /*004c*/ 	.word	index@($__internal_2_$__cuda_sm20_div_rn_f64_full)
        /*0050*/ 	.word	0x00000000


	//----- nvinfo : EIATTR_FRAME_SIZE
	.align		4
.L_15:
        /*0054*/ 	.byte	0x04, 0x11
        /*0056*/ 	.short	(.L_17 - .L_16)
	.align		4
.L_16:
        /*0058*/ 	.word	index@(slice_merge3d)
        /*005c*/ 	.word	0x00000000


	//----- nvinfo : EIATTR_REGCOUNT
	.align		4
.L_17:
        /*0060*/ 	.byte	0x04, 0x2f
        /*0062*/ 	.short	(.L_19 - .L_18)
	.align		4
.L_18:
        /*0064*/ 	.word	index@(slice_merge2d)
        /*0068*/ 	.word	0x00000020


	//----- nvinfo : EIATTR_FRAME_SIZE
	.align		4
.L_19:
        /*006c*/ 	.byte	0x04, 0x11
        /*006e*/ 	.short	(.L_21 - .L_20)
	.align		4
.L_20:
        /*0070*/ 	.word	index@($slice_merge2d$__internal_trig_reduction_slowpathd)
        /*0074*/ 	.word	0x00000028


	//----- nvinfo : EIATTR_FRAME_SIZE
	.align		4
.L_21:
        /*0078*/ 	.byte	0x04, 0x11
        /*007a*/ 	.short	(.L_23 - .L_22)
	.align		4
.L_22:
        /*007c*/ 	.word	index@($__internal_1_$__cuda_sm20_div_rn_f64_full)
        /*0080*/ 	.word	0x00000028


	//----- nvinfo : EIATTR_FRAME_SIZE
	.align		4
.L_23:
        /*0084*/ 	.byte	0x04, 0x11
        /*0086*/ 	.short	(.L_25 - .L_24)
	.align		4
.L_24:
        /*0088*/ 	.word	index@(slice_merge2d)
        /*008c*/ 	.word	0x00000028


	//----- nvinfo : EIATTR_REGCOUNT
	.align		4
.L_25:
        /*0090*/ 	.byte	0x04, 0x2f
        /*0092*/ 	.short	(.L_27 - .L_26)
	.align		4
.L_26:
        /*0094*/ 	.word	index@(calc_prob_all)
        /*0098*/ 	.word	0x00000018


	//----- nvinfo : EIATTR_FRAME_SIZE
	.align		4
.L_27:
        /*009c*/ 	.byte	0x04, 0x11
        /*009e*/ 	.short	(.L_29 - .L_28)
	.align		4
.L_28:
        /*00a0*/ 	.word	index@(calc_prob_all)
        /*00a4*/ 	.word	0x00000000


	//----- nvinfo : EIATTR_REGCOUNT
	.align		4
.L_29:
        /*00a8*/ 	.byte	0x04, 0x2f
        /*00aa*/ 	.short	(.L_31 - .L_30)
	.align		4
.L_30:
        /*00ac*/ 	.word	index@(merge_all)
        /*00b0*/ 	.word	0x00000018


	//----- nvinfo : EIATTR_FRAME_SIZE
	.align		4
.L_31:
        /*00b4*/ 	.byte	0x04, 0x11
        /*00b6*/ 	.short	(.L_33 - .L_32)
	.align		4
.L_32:
        /*00b8*/ 	.word	index@(merge_all)
        /*00bc*/ 	.word	0x00000000


	//----- nvinfo : EIATTR_REGCOUNT
	.align		4
.L_33:
        /*00c0*/ 	.byte	0x04, 0x2f
        /*00c2*/ 	.short	(.L_35 - .L_34)
	.align		4
.L_34:
        /*00c4*/ 	.word	index@(norm_prob)
        /*00c8*/ 	.word	0x00000027


	//----- nvinfo : EIATTR_FRAME_SIZE
	.align		4
.L_35:
        /*00cc*/ 	.byte	0x04, 0x11
        /*00ce*/ 	.short	(.L_37 - .L_36)
	.align		4
.L_36:
        /*00d0*/ 	.word	index@($__internal_0_$__cuda_sm20_div_rn_f64_full)
        /*00d4*/ 	.word	0x00000000


	//----- nvinfo : EIATTR_FRAME_SIZE
	.align		4
.L_37:
        /*00d8*/ 	.byte	0x04, 0x11
        /*00da*/ 	.short	(.L_39 - .L_38)
	.align		4
.L_38:
        /*00dc*/ 	.word	index@(norm_prob)
        /*00e0*/ 	.word	0x00000000


	//----- nvinfo : EIATTR_MIN_STACK_SIZE
	.align		4
.L_39:
        /*00e4*/ 	.byte	0x04, 0x12
        /*00e6*/ 	.short	(.L_41 - .L_40)
	.align		4
.L_40:
        /*00e8*/ 	.word	index@(norm_prob)
        /*00ec*/ 	.word	0x00000000


	//----- nvinfo : EIATTR_MIN_STACK_SIZE
	.align		4
.L_41:
        /*00f0*/ 	.byte	0x04, 0x12
        /*00f2*/ 	.short	(.L_43 - .L_42)
	.align		4
.L_42:
        /*00f4*/ 	.word	index@(merge_all)
        /*00f8*/ 	.word	0x00000000


	//----- nvinfo : EIATTR_MIN_STACK_SIZE
	.align		4
.L_43:
        /*00fc*/ 	.byte	0x04, 0x12
        /*00fe*/ 	.short	(.L_45 - .L_44)
	.align		4
.L_44:
        /*0100*/ 	.word	index@(calc_prob_all)
        /*0104*/ 	.word	0x00000000


	//----- nvinfo : EIATTR_MIN_STACK_SIZE
	.align		4
.L_45:
        /*0108*/ 	.byte	0x04, 0x12
        /*010a*/ 	.short	(.L_47 - .L_46)
	.align		4
.L_46:
        /*010c*/ 	.word	index@(slice_merge2d)
        /*0110*/ 	.word	0x00000028


	//----- nvinfo : EIATTR_MIN_STACK_SIZE
	.align		4
.L_47:
        /*0114*/ 	.byte	0x04, 0x12
        /*0116*/ 	.short	(.L_49 - .L_48)
	.align		4
.L_48:
        /*0118*/ 	.word	index@(slice_merge3d)
        /*011c*/ 	.word	0x00000000


	//----- nvinfo : EIATTR_MIN_STACK_SIZE
	.align		4
.L_49:
        /*0120*/ 	.byte	0x04, 0x12
        /*0122*/ 	.short	(.L_51 - .L_50)
	.align		4
.L_50:
        /*0124*/ 	.word	index@(slice_gen2d)
        /*0128*/ 	.word	0x00000028


	//----- nvinfo : EIATTR_MIN_STACK_SIZE
	.align		4
.L_51:
        /*012c*/ 	.byte	0x04, 0x12
        /*012e*/ 	.short	(.L_53 - .L_52)
	.align		4
.L_52:
        /*0130*/ 	.word	index@(slice_gen3d)
        /*0134*/ 	.word	0x00000000
.L_53:


//--------------------- .nv.compat                --------------------------
	.section	.nv.compat,"",@"SHT_CUDA_COMPAT_INFO"
	.align	4
        /*0000*/ 	.byte	0x02, 0x09, 0x00, 0x00, 0x02, 0x02, 0x01, 0x00, 0x02, 0x05, 0x05, 0x00, 0x03, 0x07, 0x01, 0x01
        /*0010*/ 	.byte	0x02, 0x03, 0x00, 0x00, 0x02, 0x06, 0x01, 0x00, 0x04, 0x0b, 0x08, 0x00, 0x01, 0x00, 0x00, 0x00
        /*0020*/ 	.byte	0x00, 0x00, 0x00, 0x00


//--------------------- .nv.info.norm_prob        --------------------------
	.section	.nv.info.norm_prob,"",@"SHT_CUDA_INFO"
	.sectionflags	@""
	.align	4


	//----- nvinfo : EIATTR_CUDA_API_VERSION
	.align		4
        /*0000*/ 	.byte	0x04, 0x37
        /*0002*/ 	.short	(.L_55 - .L_54)
.L_54:
        /*0004*/ 	.word	0x00000082


	//----- nvinfo : EIATTR_KPARAM_INFO
	.align		4
.L_55:
        /*0008*/ 	.byte	0x04, 0x17
        /*000a*/ 	.short	(.L_57 - .L_56)
.L_56:
        /*000c*/ 	.word	0x00000000
        /*0010*/ 	.short	0x000b
        /*0012*/ 	.short	0x0058
        /*0014*/ 	.byte	0x00, 0xf5, 0x21, 0x00


	//----- nvinfo : EIATTR_KPARAM_INFO
	.align		4
.L_57:
        /*0018*/ 	.byte	0x04, 0x17
        /*001a*/ 	.short	(.L_59 - .L_58)
.L_58:
        /*001c*/ 	.word	0x00000000
        /*0020*/ 	.short	0x000a
        /*0022*/ 	.short	0x0050
        /*0024*/ 	.byte	0x00, 0xf5, 0x21, 0x00


	//----- nvinfo : EIATTR_KPARAM_INFO
	.align		4
.L_59:
        /*0028*/ 	.byte	0x04, 0x17
        /*002a*/ 	.short	(.L_61 - .L_60)
.L_60:
        /*002c*/ 	.word	0x00000000
        /*0030*/ 	.short	0x0009
        /*0032*/ 	.short	0x0048
        /*0034*/ 	.byte	0x00, 0xf5, 0x21, 0x00


	//----- nvinfo : EIATTR_KPARAM_INFO
	.align		4
.L_61:
        /*0038*/ 	.byte	0x04, 0x17
        /*003a*/ 	.short	(.L_63 - .L_62)
.L_62:
        /*003c*/ 	.word	0x00000000
        /*0040*/ 	.short	0x0008
        /*0042*/ 	.short	0x0040
        /*0044*/ 	.byte	0x00, 0xf5, 0x21, 0x00


	//----- nvinfo : EIATTR_KPARAM_INFO
	.align		4
.L_63:
        /*0048*/ 	.byte	0x04, 0x17
        /*004a*/ 	.short	(.L_65 - .L_64)
.L_64:
        /*004c*/ 	.word	0x00000000
        /*0050*/ 	.short	0x0007
        /*0052*/ 	.short	0x0038
        /*0054*/ 	.byte	0x00, 0xf0, 0x21, 0x00


	//----- nvinfo : EIATTR_KPARAM_INFO
	.align		4
.L_65:
        /*0058*/ 	.byte	0x04, 0x17
        /*005a*/ 	.short	(.L_67 - .L_66)
.L_66:
        /*005c*/ 	.word	0x00000000
        /*0060*/ 	.short	0x0006
        /*0062*/ 	.short	0x0030
        /*0064*/ 	.byte	0x00, 0xf0, 0x21, 0x00


	//----- nvinfo : EIATTR_KPARAM_INFO
	.align		4
.L_67:
        /*0068*/ 	.byte	0x04, 0x17
        /*006a*/ 	.short	(.L_69 - .L_68)
.L_68:
        /*006c*/ 	.word	0x00000000
        /*0070*/ 	.short	0x0005
        /*0072*/ 	.short	0x0028
        /*0074*/ 	.byte	0x00, 0xf5, 0x21, 0x00


	//----- nvinfo : EIATTR_KPARAM_INFO
	.align		4
.L_69:
        /*0078*/ 	.byte	0x04, 0x17
        /*007a*/ 	.short	(.L_71 - .L_70)
.L_70:
        /*007c*/ 	.word	0x00000000
        /*0080*/ 	.short	0x0004
        /*0082*/ 	.short	0x0020
        /*0084*/ 	.byte	0x00, 0xf5, 0x21, 0x00


	//----- nvinfo : EIATTR_KPARAM_INFO
	.align		4
.L_71:
        /*0088*/ 	.byte	0x04, 0x17
        /*008a*/ 	.short	(.L_73 - .L_72)
.L_72:
        /*008c*/ 	.word	0x00000000
        /*0090*/ 	.short	0x0003
        /*0092*/ 	.short	0x0018
        /*0094*/ 	.byte	0x00, 0xf5, 0x21, 0x00


	//----- nvinfo : EIATTR_KPARAM_INFO
	.align		4
.L_73:
        /*0098*/ 	.byte	0x04, 0x17
        /*009a*/ 	.short	(.L_75 - .L_74)
.L_74:
        /*009c*/ 	.word	0x00000000
        /*00a0*/ 	.short	0x0002
        /*00a2*/ 	.short	0x0010
        /*00a4*/ 	.byte	0x00, 0xf5, 0x21, 0x00


	//----- nvinfo : EIATTR_KPARAM_INFO
	.align		4
.L_75:
        /*00a8*/ 	.byte	0x04, 0x17
        /*00aa*/ 	.short	(.L_77 - .L_76)
.L_76:
        /*00ac*/ 	.word	0x00000000
        /*00b0*/ 	.short	0x0001
        /*00b2*/ 	.short	0x0008
        /*00b4*/ 	.byte	0x00, 0xf5, 0x21, 0x00


	//----- nvinfo : EIATTR_KPARAM_INFO
	.align		4
.L_77:
        /*00b8*/ 	.byte	0x04, 0x17
        /*00ba*/ 	.short	(.L_79 - .L_78)
.L_78:
        /*00bc*/ 	.word	0x00000000
        /*00c0*/ 	.short	0x0000
        /*00c2*/ 	.short	0x0000
        /*00c4*/ 	.byte	0x00, 0xf5, 0x21, 0x00


	//----- nvinfo : EIATTR_SPARSE_MMA_MASK
	.align		4
.L_79:
        /*00c8*/ 	.byte	0x03, 0x50
        /*00ca*/ 	.short	0x0000


	//----- nvinfo : EIATTR_MAXREG_COUNT
	.align		4
        /*00cc*/ 	.byte	0x03, 0x1b
        /*00ce*/ 	.short	0x00ff


	//----- nvinfo : EIATTR_MERCURY_ISA_VERSION
	.align		4
        /*00d0*/ 	.byte	0x03, 0x5f
        /*00d2*/ 	.short	0x0101


	//----- nvinfo : EIATTR_VRC_CTA_INIT_COUNT
	.align		4
        /*00d4*/ 	.byte	0x02, 0x4a
	.zero		1
	.zero		1


	//----- nvinfo : EIATTR_EXIT_INSTR_OFFSETS
	.align		4
        /*00d8*/ 	.byte	0x04, 0x1c
        /*00da*/ 	.short	(.L_81 - .L_80)


	//   ....[0]....
.L_80:
        /*00dc*/ 	.word	0x00000080


	//   ....[1]....
        /*00e0*/ 	.word	0x000000f0


	//   ....[2]....
        /*00e4*/ 	.word	0x00000200


	//   ....[3]....
        /*00e8*/ 	.word	0x00001160


	//----- nvinfo : EIATTR_CRS_STACK_SIZE
	.align		4
.L_81:
        /*00ec*/ 	.byte	0x04, 0x1e
        /*00ee*/ 	.short	(.L_83 - .L_82)
.L_82:
        /*00f0*/ 	.word	0x00000000


	//----- nvinfo : EIATTR_CBANK_PARAM_SIZE
	.align		4
.L_83:
        /*00f4*/ 	.byte	0x03, 0x19
        /*00f6*/ 	.short	0x0060


	//----- nvinfo : EIATTR_PARAM_CBANK
	.align		4
        /*00f8*/ 	.byte	0x04, 0x0a
        /*00fa*/ 	.short	(.L_85 - .L_84)
	.align		4
.L_84:
        /*00fc*/ 	.word	index@(.nv.constant0.norm_prob)
        /*0100*/ 	.short	0x0380
        /*0102*/ 	.short	0x0060


	//----- nvinfo : EIATTR_SW_WAR
	.align		4
.L_85:
        /*0104*/ 	.byte	0x04, 0x36
        /*0106*/ 	.short	(.L_87 - .L_86)
.L_86:
        /*0108*/ 	.word	0x00000008
.L_87:


//--------------------- .nv.info.merge_all        --------------------------
	.section	.nv.info.merge_all,"",@"SHT_CUDA_INFO"
	.sectionflags	@""
	.align	4


	//----- nvinfo : EIATTR_CUDA_API_VERSION
	.align		4
        /*0000*/ 	.byte	0x04, 0x37
        /*0002*/ 	.short	(.L_89 - .L_88)
.L_88:
        /*0004*/ 	.word	0x00000082


	//----- nvinfo : EIATTR_KPARAM_INFO
	.align		4
.L_89:
        /*0008*/ 	.byte	0x04, 0x17
        /*000a*/ 	.short	(.L_91 - .L_90)
.L_90:
        /*000c*/ 	.word	0x00000000
        /*0010*/ 	.short	0x000b
        /*0012*/ 	.short	0x0058
        /*0014*/ 	.byte	0x00, 0xf5, 0x21, 0x00


	//----- nvinfo : EIATTR_KPARAM_INFO
	.align		4
.L_91:
        /*0018*/ 	.byte	0x04, 0x17
        /*001a*/ 	.short	(.L_93 - .L_92)
.L_92:
        /*001c*/ 	.word	0x00000000
        /*0020*/ 	.short	0x000a
        /*0022*/ 	.short	0x0050
        /*0024*/ 	.byte	0x00, 0xf5, 0x21, 0x00


	//----- nvinfo : EIATTR_KPARAM_INFO
	.align		4
.L_93:
        /*0028*/ 	.byte	0x04, 0x17
        /*002a*/ 	.short	(.L_95 - .L_94)
.L_94:
        /*002c*/ 	.word	0x00000000
        /*0030*/ 	.short	0x0009
        /*0032*/ 	.short	0x0048
        /*0034*/ 	.byte	0x00, 0xf5, 0x21, 0x00


	//----- nvinfo : EIATTR_KPARAM_INFO
	.align		4
.L_95:
        /*0038*/ 	.byte	0x04, 0x17
        /*003a*/ 	.short	(.L_97 - .L_96)
.L_96:
        /*003c*/ 	.word	0x00000000
        /*0040*/ 	.short	0x0008
        /*0042*/ 	.short	0x0040
        /*0044*/ 	.byte	0x00, 0xf5, 0x21, 0x00


	//----- nvinfo : EIATTR_KPARAM_INFO
	.align		4
.L_97:
        /*0048*/ 	.byte	0x04, 0x17
        /*004a*/ 	.short	(.L_99 - .L_98)
.L_98:
        /*004c*/ 	.word	0x00000000
        /*0050*/ 	.short	0x0007
        /*0052*/ 	.short	0x0038
        /*0054*/ 	.byte	0x00, 0xf5, 0x21, 0x00


	//----- nvinfo : EIATTR_KPARAM_INFO
	.align		4
.L_99:
        /*0058*/ 	.byte	0x04, 0x17
        /*005a*/ 	.short	(.L_101 - .L_100)
.L_100:
        /*005c*/ 	.word	0x00000000
        /*0060*/ 	.short	0x0006
        /*0062*/ 	.short	0x0030
        /*0064*/ 	.byte	0x00, 0xf5, 0x21, 0x00


	//----- nvinfo : EIATTR_KPARAM_INFO
	.align		4
.L_101:
        /*0068*/ 	.byte	0x04, 0x17
        /*006a*/ 	.short	(.L_103 - .L_102)
.L_102:
        /*006c*/ 	.word	0x00000000
        /*0070*/ 	.short	0x0005
        /*0072*/ 	.short	0x0028
        /*0074*/ 	.byte	0x00, 0xf5, 0x21, 0x00


	//----- nvinfo : EIATTR_KPARAM_INFO
	.align		4
.L_103:
        /*0078*/ 	.byte	0x04, 0x17
        /*007a*/ 	.short	(.L_105 - .L_104)
.L_104:
        /*007c*/ 	.word	0x00000000
        /*0080*/ 	.short	0x0004
        /*0082*/ 	.short	0x0020
        /*0084*/ 	.byte	0x00, 0xf5, 0x21, 0x00


	//----- nvinfo : EIATTR_KPARAM_INFO
	.align		4
.L_105:
        /*0088*/ 	.byte	0x04, 0x17
        /*008a*/ 	.short	(.L_107 - .L_106)
.L_106:
        /*008c*/ 	.word	0x00000000
        /*0090*/ 	.short	0x0003
        /*0092*/ 	.short	0x0018
        /*0094*/ 	.byte	0x00, 0xf5, 0x21, 0x00


	//----- nvinfo : EIATTR_KPARAM_INFO
	.align		4
.L_107:
        /*0098*/ 	.byte	0x04, 0x17
        /*009a*/ 	.short	(.L_109 - .L_108)
.L_108:
        /*009c*/ 	.word	0x00000000
        /*00a0*/ 	.short	0x0002
        /*00a2*/ 	.short	0x0010
        /*00a4*/ 	.byte	0x00, 0xf5, 0x21, 0x00


	//----- nvinfo : EIATTR_KPARAM_INFO
	.align		4
.L_109:
        /*00a8*/ 	.byte	0x04, 0x17
        /*00aa*/ 	.short	(.L_111 - .L_110)
.L_110:
        /*00ac*/ 	.word	0x00000000
        /*00b0*/ 	.short	0x0001
        /*00b2*/ 	.short	0x0008
        /*00b4*/ 	.byte	0x00, 0xf0, 0x21, 0x00


	//----- nvinfo : EIATTR_KPARAM_INFO
	.align		4
.L_111:
        /*00b8*/ 	.byte	0x04, 0x17
        /*00ba*/ 	.short	(.L_113 - .L_112)
.L_112:
        /*00bc*/ 	.word	0x00000000
        /*00c0*/ 	.short	0x0000
        /*00c2*/ 	.short	0x0000
        /*00c4*/ 	.byte	0x00, 0xf5, 0x21, 0x00


	//----- nvinfo : EIATTR_SPARSE_MMA_MASK
	.align		4
.L_113:
        /*00c8*/ 	.byte	0x03, 0x50
        /*00ca*/ 	.short	0x0000


	//----- nvinfo : EIATTR_MAXREG_COUNT
	.align		4
        /*00cc*/ 	.byte	0x03, 0x1b
        /*00ce*/ 	.short	0x00ff


	//----- nvinfo : EIATTR_MERCURY_ISA_VERSION
	.align		4
        /*00d0*/ 	.byte	0x03, 0x5f
        /*00d2*/ 	.short	0x0101


	//----- nvinfo : EIATTR_VRC_CTA_INIT_COUNT
	.align		4
        /*00d4*/ 	.byte	0x02, 0x4a
	.zero		1
	.zero		1


	//----- nvinfo : EIATTR_EXIT_INSTR_OFFSETS
	.align		4
        /*00d8*/ 	.byte	0x04, 0x1c
        /*00da*/ 	.short	(.L_115 - .L_114)


	//   ....[0]....
.L_114:
        /*00dc*/ 	.word	0x00000080


	//   ....[1]....
        /*00e0*/ 	.word	0x000000f0


	//   ....[2]....
        /*00e4*/ 	.word	0x00000190


	//   ....[3]....
        /*00e8*/ 	.word	0x000004a0


	//   ....[4]....
        /*00ec*/ 	.word	0x000006f0


	//----- nvinfo : EIATTR_CRS_STACK_SIZE
	.align		4
.L_115:
        /*00f0*/ 	.byte	0x04, 0x1e
        /*00f2*/ 	.short	(.L_117 - .L_116)
.L_116:
        /*00f4*/ 	.word	0x00000000


	//----- nvinfo : EIATTR_CBANK_PARAM_SIZE
	.align		4
.L_117:
        /*00f8*/ 	.byte	0x03, 0x19
        /*00fa*/ 	.short	0x0060


	//----- nvinfo : EIATTR_PARAM_CBANK
	.align		4
        /*00fc*/ 	.byte	0x04, 0x0a
        /*00fe*/ 	.short	(.L_119 - .L_118)
	.align		4
.L_118:
        /*0100*/ 	.word	index@(.nv.constant0.merge_all)
        /*0104*/ 	.short	0x0380
        /*0106*/ 	.short	0x0060


	//----- nvinfo : EIATTR_SW_WAR
	.align		4
.L_119:
        /*0108*/ 	.byte	0x04, 0x36
        /*010a*/ 	.short	(.L_121 - .L_120)
.L_120:
        /*010c*/ 	.word	0x00000008
.L_121:


//--------------------- .nv.info.calc_prob_all    --------------------------
	.section	.nv.info.calc_prob_all,"",@"SHT_CUDA_INFO"
	.sectionflags	@""
	.align	4


	//----- nvinfo : EIATTR_CUDA_API_VERSION
	.align		4
        /*0000*/ 	.byte	0x04, 0x37
        /*0002*/ 	.short	(.L_123 - .L_122)
.L_122:
        /*0004*/ 	.word	0x00000082


	//----- nvinfo : EIATTR_KPARAM_INFO
	.align		4
.L_123:
        /*0008*/ 	.byte	0x04, 0x17
        /*000a*/ 	.short	(.L_125 - .L_124)
.L_124:
        /*000c*/ 	.word	0x00000000
        /*0010*/ 	.short	0x000c
        /*0012*/ 	.short	0x0060
        /*0014*/ 	.byte	0x00, 0xf5, 0x21, 0x00


	//----- nvinfo : EIATTR_KPARAM_INFO
	.align		4
.L_125:
        /*0018*/ 	.byte	0x04, 0x17
        /*001a*/ 	.short	(.L_127 - .L_126)
.L_126:
        /*001c*/ 	.word	0x00000000
        /*0020*/ 	.short	0x000b
        /*0022*/ 	.short	0x0058
        /*0024*/ 	.byte	0x00, 0xf5, 0x21, 0x00


	//----- nvinfo : EIATTR_KPARAM_INFO
	.align		4
.L_127:
        /*0028*/ 	.byte	0x04, 0x17
        /*002a*/ 	.short	(.L_129 - .L_128)
.L_128:
        /*002c*/ 	.word	0x00000000
        /*0030*/ 	.short	0x000a
        /*0032*/ 	.short	0x0050
        /*0034*/ 	.byte	0x00, 0xf5, 0x21, 0x00


	//----- nvinfo : EIATTR_KPARAM_INFO
	.align		4
.L_129:
        /*0038*/ 	.byte	0x04, 0x17
        /*003a*/ 	.short	(.L_131 - .L_130)
.L_130:
        /*003c*/ 	.word	0x00000000
        /*0040*/ 	.short	0x0009
        /*0042*/ 	.short	0x0048
        /*0044*/ 	.byte	0x00, 0xf5, 0x21, 0x00


	//----- nvinfo : EIATTR_KPARAM_INFO
	.align		4
.L_131:
        /*0048*/ 	.byte	0x04, 0x17
        /*004a*/ 	.short	(.L_133 - .L_132)
.L_132:
        /*004c*/ 	.word	0x00000000
        /*0050*/ 	.short	0x0008
        /*0052*/ 	.short	0x0040
        /*0054*/ 	.byte	0x00, 0xf5, 0x21, 0x00


	//----- nvinfo : EIATTR_KPARAM_INFO
	.align		4
.L_133:
        /*0058*/ 	.byte	0x04, 0x17
        /*005a*/ 	.short	(.L_135 - .L_134)
.L_134:
        /*005c*/ 	.word	0x00000000
        /*0060*/ 	.short	0x0007
        /*0062*/ 	.short	0x0038
        /*0064*/ 	.byte	0x00, 0xf5, 0x21, 0x00


	//----- nvinfo : EIATTR_KPARAM_INFO
	.align		4
.L_135:
        /*0068*/ 	.byte	0x04, 0x17
        /*006a*/ 	.short	(.L_137 - .L_136)
.L_136:
        /*006c*/ 	.word	0x00000000
        /*0070*/ 	.short	0x0006
        /*0072*/ 	.short	0x0030
        /*0074*/ 	.byte	0x00, 0xf5, 0x21, 0x00


	//----- nvinfo : EIATTR_KPARAM_INFO
	.align		4
.L_137:
        /*0078*/ 	.byte	0x04, 0x17
        /*007a*/ 	.short	(.L_139 - .L_138)
.L_138:
        /*007c*/ 	.word	0x00000000
        /*0080*/ 	.short	0x0005
        /*0082*/ 	.short	0x0028
        /*0084*/ 	.byte	0x00, 0xf5, 0x21, 0x00


	//----- nvinfo : EIATTR_KPARAM_INFO
	.align		4
.L_139:
        /*0088*/ 	.byte	0x04, 0x17
        /*008a*/ 	.short	(.L_141 - .L_140)
.L_140:
        /*008c*/ 	.word	0x00000000
        /*0090*/ 	.short	0x0004
        /*0092*/ 	.short	0x0020
        /*0094*/ 	.byte	0x00, 0xf5, 0x21, 0x00


	//----- nvinfo : EIATTR_KPARAM_INFO
	.align		4
.L_141:
        /*0098*/ 	.byte	0x04, 0x17
        /*009a*/ 	.short	(.L_143 - .L_142)
.L_142:
        /*009c*/ 	.word	0x00000000
        /*00a0*/ 	.short	0x0003
        /*00a2*/ 	.short	0x0018
        /*00a4*/ 	.byte	0x00, 0xf5, 0x21, 0x00


	//----- nvinfo : EIATTR_KPARAM_INFO
	.align		4
.L_143:
        /*00a8*/ 	.byte	0x04, 0x17
        /*00aa*/ 	.short	(.L_145 - .L_144)
.L_144:
        /*00ac*/ 	.word	0x00000000
        /*00b0*/ 	.short	0x0002
        /*00b2*/ 	.short	0x0010
        /*00b4*/ 	.byte	0x00, 0xf5, 0x21, 0x00


	//----- nvinfo : EIATTR_KPARAM_INFO
	.align		4
.L_145:
        /*00b8*/ 	.byte	0x04, 0x17
        /*00ba*/ 	.short	(.L_147 - .L_146)
.L_146:
        /*00bc*/ 	.word	0x00000000
        /*00c0*/ 	.short	0x0001
        /*00c2*/ 	.short	0x0008
        /*00c4*/ 	.byte	0x00, 0xf0, 0x21, 0x00


	//----- nvinfo : EIATTR_KPARAM_INFO
	.align		4
.L_147:
        /*00c8*/ 	.byte	0x04, 0x17
        /*00ca*/ 	.short	(.L_149 - .L_148)
.L_148:
        /*00cc*/ 	.word	0x00000000
        /*00d0*/ 	.short	0x0000
        /*00d2*/ 	.short	0x0000
        /*00d4*/ 	.byte	0x00, 0xf5, 0x21, 0x00


	//----- nvinfo : EIATTR_SPARSE_MMA_MASK
	.align		4
.L_149:
        /*00d8*/ 	.byte	0x03, 0x50
        /*00da*/ 	.short	0x0000


	//----- nvinfo : EIATTR_MAXREG_COUNT
	.align		4
        /*00dc*/ 	.byte	0x03, 0x1b
        /*00de*/ 	.short	0x00ff


	//----- nvinfo : EIATTR_MERCURY_ISA_VERSION
	.align		4
        /*00e0*/ 	.byte	0x03, 0x5f
        /*00e2*/ 	.short	0x0101


	//----- nvinfo : EIATTR_VRC_CTA_INIT_COUNT
	.align		4
        /*00e4*/ 	.byte	0x02, 0x4a
	.zero		1
	.zero		1


	//----- nvinfo : EIATTR_EXIT_INSTR_OFFSETS
	.align		4
        /*00e8*/ 	.byte	0x04, 0x1c
        /*00ea*/ 	.short	(.L_151 - .L_150)


	//   ....[0]....
.L_150:
        /*00ec*/ 	.word	0x00000080


	//   ....[1]....
        /*00f0*/ 	.word	0x000000f0


	//   ....[2]....
        /*00f4*/ 	.word	0x000004b0


	//   ....[3]....
        /*00f8*/ 	.word	0x00000700


	//----- nvinfo : EIATTR_CRS_STACK_SIZE
	.align		4
.L_151:
        /*00fc*/ 	.byte	0x04, 0x1e
        /*00fe*/ 	.short	(.L_153 - .L_152)
.L_152:
        /*0100*/ 	.word	0x00000000


	//----- nvinfo : EIATTR_CBANK_PARAM_SIZE
	.align		4
.L_153:
        /*0104*/ 	.byte	0x03, 0x19
        /*0106*/ 	.short	0x0068


	//----- nvinfo : EIATTR_PARAM_CBANK
	.align		4
        /*0108*/ 	.byte	0x04, 0x0a
        /*010a*/ 	.short	(.L_155 - .L_154)
	.align		4
.L_154:
        /*010c*/ 	.word	index@(.nv.constant0.calc_prob_all)
        /*0110*/ 	.short	0x0380
        /*0112*/ 	.short	0x0068


	//----- nvinfo : EIATTR_SW_WAR
	.align		4
.L_155:
        /*0114*/ 	.byte	0x04, 0x36
        /*0116*/ 	.short	(.L_157 - .L_156)
.L_156:
        /*0118*/ 	.word	0x00000008
.L_157:


//--------------------- .nv.info.slice_merge2d    --------------------------
	.section	.nv.info.slice_merge2d,"",@"SHT_CUDA_INFO"
	.sectionflags	@""
	.align	4


	//----- nvinfo : EIATTR_CUDA_API_VERSION
	.align		4
        /*0000*/ 	.byte	0x04, 0x37
        /*0002*/ 	.short	(.L_159 - .L_158)
.L_158:
        /*0004*/ 	.word	0x00000082


	//----- nvinfo : EIATTR_KPARAM_INFO
	.align		4
.L_159:
        /*0008*/ 	.byte	0x04, 0x17
        /*000a*/ 	.short	(.L_161 - .L_160)
.L_160:
        /*000c*/ 	.word	0x00000000
        /*0010*/ 	.short	0x0007
        /*0012*/ 	.short	0x0038
        /*0014*/ 	.byte	0x00, 0xf5, 0x21, 0x00


	//----- nvinfo : EIATTR_KPARAM_INFO
	.align		4
.L_161:
        /*0018*/ 	.byte	0x04, 0x17
        /*001a*/ 	.short	(.L_163 - .L_162)
.L_162:
        /*001c*/ 	.word	0x00000000
        /*0020*/ 	.short	0x0006
        /*0022*/ 	.short	0x0030
        /*0024*/ 	.byte	0x00, 0xf5, 0x21, 0x00


	//----- nvinfo : EIATTR_KPARAM_INFO
	.align		4
.L_163:
        /*0028*/ 	.byte	0x04, 0x17
        /*002a*/ 	.short	(.L_165 - .L_164)
.L_164:
        /*002c*/ 	.word	0x00000000
        /*0030*/ 	.short	0x0005
        /*0032*/ 	.short	0x0028
        /*0034*/ 	.byte	0x00, 0xf0, 0x21, 0x00


	//----- nvinfo : EIATTR_KPARAM_INFO
	.align		4
.L_165:
        /*0038*/ 	.byte	0x04, 0x17
        /*003a*/ 	.short	(.L_167 - .L_166)
.L_166:
        /*003c*/ 	.word	0x00000000
        /*0040*/ 	.short	0x0004
        /*0042*/ 	.short	0x0020
        /*0044*/ 	.byte	0x00, 0xf0, 0x21, 0x00


	//----- nvinfo : EIATTR_KPARAM_INFO
	.align		4
.L_167:
        /*0048*/ 	.byte	0x04, 0x17
        /*004a*/ 	.short	(.L_169 - .L_168)
.L_168:
        /*004c*/ 	.word	0x00000000
        /*0050*/ 	.short	0x0003
        /*0052*/ 	.short	0x0018
        /*0054*/ 	.byte	0x00, 0xf5, 0x21, 0x00


	//----- nvinfo : EIATTR_KPARAM_INFO
	.align		4
.L_169:
        /*0058*/ 	.byte	0x04, 0x17
        /*005a*/ 	.short	(.L_171 - .L_170)
.L_170:
        /*005c*/ 	.word	0x00000000
        /*0060*/ 	.short	0x0002
        /*0062*/ 	.short	0x0010
        /*0064*/ 	.byte	0x00, 0xf5, 0x21, 0x00


	//----- nvinfo : EIATTR_KPARAM_INFO
	.align		4
.L_171:
        /*0068*/ 	.byte	0x04, 0x17
        /*006a*/ 	.short	(.L_173 - .L_172)
.L_172:
        /*006c*/ 	.word	0x00000000
        /*0070*/ 	.short	0x0001
        /*0072*/ 	.short	0x0008
        /*0074*/ 	.byte	0x00, 0xf5, 0x21, 0x00


	//----- nvinfo : EIATTR_KPARAM_INFO
	.align		4
.L_173:
        /*0078*/ 	.byte	0x04, 0x17
        /*007a*/ 	.short	(.L_175 - .L_174)
.L_174:
        /*007c*/ 	.word	0x00000000
        /*0080*/ 	.short	0x0000
        /*0082*/ 	.short	0x0000
        /*0084*/ 	.byte	0x00, 0xf5, 0x21, 0x00


	//----- nvinfo : EIATTR_SPARSE_MMA_MASK
	.align		4
.L_175:
        /*0088*/ 	.byte	0x03, 0x50
        /*008a*/ 	.short	0x0000


	//----- nvinfo : EIATTR_MAXREG_COUNT
	.align		4
        /*008c*/ 	.byte	0x03, 0x1b
        /*008e*/ 	.short	0x00ff


	//----- nvinfo : EIATTR_MERCURY_ISA_VERSION
	.align		4
        /*0090*/ 	.byte	0x03, 0x5f
        /*0092*/ 	.short	0x0101


	//----- nvinfo : EIATTR_VRC_CTA_INIT_COUNT
	.align		4
        /*0094*/ 	.byte	0x02, 0x4a
	.zero		1
	.zero		1


	//----- nvinfo : EIATTR_EXIT_INSTR_OFFSETS
	.align		4
        /*0098*/ 	.byte	0x04, 0x1c
        /*009a*/ 	.short	(.L_177 - .L_176)


	//   ....[0]....
.L_176:
        /*009c*/ 	.word	0x000000a0


	//   ....[1]....
        /*00a0*/ 	.word	0x00000110


	//   ....[2]....
        /*00a4*/ 	.word	0x000009d0


	//   ....[3]....
        /*00a8*/ 	.word	0x00000a10


	//   ....[4]....
        /*00ac*/ 	.word	0x00000e70


	//----- nvinfo : EIATTR_CRS_STACK_SIZE
	.align		4
.L_177:
        /*00b0*/ 	.byte	0x04, 0x1e
        /*00b2*/ 	.short	(.L_179 - .L_178)
.L_178:
        /*00b4*/ 	.word	0x00000000


	//----- nvinfo : EIATTR_CBANK_PARAM_SIZE
	.align		4
.L_179:
        /*00b8*/ 	.byte	0x03, 0x19
        /*00ba*/ 	.short	0x0040


	//----- nvinfo : EIATTR_PARAM_CBANK
	.align		4
        /*00bc*/ 	.byte	0x04, 0x0a
        /*00be*/ 	.short	(.L_181 - .L_180)
	.align		4
.L_180:
        /*00c0*/ 	.word	index@(.nv.constant0.slice_merge2d)
        /*00c4*/ 	.short	0x0380
        /*00c6*/ 	.short	0x0040


	//----- nvinfo : EIATTR_SW_WAR
	.align		4
.L_181:
        /*00c8*/ 	.byte	0x04, 0x36
        /*00ca*/ 	.short	(.L_183 - .L_182)
.L_182:
        /*00cc*/ 	.word	0x00000008
.L_183:


//--------------------- .nv.info.slice_merge3d    --------------------------
	.section	.nv.info.slice_merge3d,"",@"SHT_CUDA_INFO"
	.sectionflags	@""
	.align	4


	//----- nvinfo : EIATTR_CUDA_API_VERSION
	.align		4
        /*0000*/ 	.byte	0x04, 0x37
        /*0002*/ 	.short	(.L_185 - .L_184)
.L_184:
        /*0004*/ 	.word	0x00000082


	//----- nvinfo : EIATTR_KPARAM_INFO
	.align		4
.L_185:
        /*0008*/ 	.byte	0x04, 0x17
        /*000a*/ 	.short	(.L_187 - .L_186)
.L_186:
        /*000c*/ 	.word	0x00000000
        /*0010*/ 	.short	0x0007
        /*0012*/ 	.short	0x0038
        /*0014*/ 	.byte	0x00, 0xf5, 0x21, 0x00


	//----- nvinfo : EIATTR_KPARAM_INFO
	.align		4
.L_187:
        /*0018*/ 	.byte	0x04, 0x17
        /*001a*/ 	.short	(.L_189 - .L_188)
.L_188:
        /*001c*/ 	.word	0x00000000
        /*0020*/ 	.short	0x0006
        /*0022*/ 	.short	0x0030
        /*0024*/ 	.byte	0x00, 0xf5, 0x21, 0x00


	//----- nvinfo : EIATTR_KPARAM_INFO
	.align		4
.L_189:
        /*0028*/ 	.byte	0x04, 0x17
        /*002a*/ 	.short	(.L_191 - .L_190)
.L_190:
        /*002c*/ 	.word	0x00000000
        /*0030*/ 	.short	0x0005
        /*0032*/ 	.short	0x0028
        /*0034*/ 	.byte	0x00, 0xf0, 0x21, 0x00


	//----- nvinfo : EIATTR_KPARAM_INFO
	.align		4
.L_191:
        /*0038*/ 	.byte	0x04, 0x17
        /*003a*/ 	.short	(.L_193 - .L_192)
.L_192:
        /*003c*/ 	.word	0x00000000
        /*0040*/ 	.short	0x0004
        /*0042*/ 	.short	0x0020
        /*0044*/ 	.byte	0x00, 0xf0, 0x21, 0x00


	//----- nvinfo : EIATTR_KPARAM_INFO
	.align		4
.L_193:
        /*0048*/ 	.byte	0x04, 0x17
        /*004a*/ 	.short	(.L_195 - .L_194)
.L_194:
        /*004c*/ 	.word	0x00000000
        /*0050*/ 	.short	0x0003
        /*0052*/ 	.short	0x0018
        /*0054*/ 	.byte	0x00, 0xf5, 0x21, 0x00


	//----- nvinfo : EIATTR_KPARAM_INFO
	.align		4
.L_195:
        /*0058*/ 	.byte	0x04, 0x17
        /*005a*/ 	.short	(.L_197 - .L_196)
.L_196:
        /*005c*/ 	.word	0x00000000
        /*0060*/ 	.short	0x0002
        /*0062*/ 	.short	0x0010
        /*0064*/ 	.byte	0x00, 0xf5, 0x21, 0x00


	//----- nvinfo : EIATTR_KPARAM_INFO
	.align		4
.L_197:
        /*0068*/ 	.byte	0x04, 0x17
        /*006a*/ 	.short	(.L_199 - .L_198)
.L_198:
        /*006c*/ 	.word	0x00000000
        /*0070*/ 	.short	0x0001
        /*0072*/ 	.short	0x0008
        /*0074*/ 	.byte	0x00, 0xf5, 0x21, 0x00


	//----- nvinfo : EIATTR_KPARAM_INFO
	.align		4
.L_199:
        /*0078*/ 	.byte	0x04, 0x17
        /*007a*/ 	.short	(.L_201 - .L_200)
.L_200:
        /*007c*/ 	.word	0x00000000
        /*0080*/ 	.short	0x0000
        /*0082*/ 	.short	0x0000
        /*0084*/ 	.byte	0x00, 0xf5, 0x21, 0x00


	//----- nvinfo : EIATTR_SPARSE_MMA_MASK
	.align		4
.L_201:
        /*0088*/ 	.byte	0x03, 0x50
        /*008a*/ 	.short	0x0000


	//----- nvinfo : EIATTR_MAXREG_COUNT
	.align		4
        /*008c*/ 	.byte	0x03, 0x1b
        /*008e*/ 	.short	0x00ff


	//----- nvinfo : EIATTR_MERCURY_ISA_VERSION
	.align		4
        /*0090*/ 	.byte	0x03, 0x5f
        /*0092*/ 	.short	0x0101


	//----- nvinfo : EIATTR_VRC_CTA_INIT_COUNT
	.align		4
        /*0094*/ 	.byte	0x02, 0x4a
	.zero		1
	.zero		1


	//----- nvinfo : EIATTR_EXIT_INSTR_OFFSETS
	.align		4
        /*0098*/ 	.byte	0x04, 0x1c
        /*009a*/ 	.short	(.L_203 - .L_202)


	//   ....[0]....
.L_202:
        /*009c*/ 	.word	0x00000090


	//   ....[1]....
        /*00a0*/ 	.word	0x00000100


	//   ....[2]....
        /*00a4*/ 	.word	0x00000580


	//   ....[3]....
        /*00a8*/ 	.word	0x000005c0


	//   ....[4]....
        /*00ac*/ 	.word	0x00000e40


	//----- nvinfo : EIATTR_CRS_STACK_SIZE
	.align		4
.L_203:
        /*00b0*/ 	.byte	0x04, 0x1e
        /*00b2*/ 	.short	(.L_205 - .L_204)
.L_204:
        /*00b4*/ 	.word	0x00000000


	//----- nvinfo : EIATTR_CBANK_PARAM_SIZE
	.align		4
.L_205:
        /*00b8*/ 	.byte	0x03, 0x19
        /*00ba*/ 	.short	0x0040


	//----- nvinfo : EIATTR_PARAM_CBANK
	.align		4
        /*00bc*/ 	.byte	0x04, 0x0a
        /*00be*/ 	.short	(.L_207 - .L_206)
	.align		4
.L_206:
        /*00c0*/ 	.word	index@(.nv.constant0.slice_merge3d)
        /*00c4*/ 	.short	0x0380
        /*00c6*/ 	.short	0x0040


	//----- nvinfo : EIATTR_SW_WAR
	.align		4
.L_207:
        /*00c8*/ 	.byte	0x04, 0x36
        /*00ca*/ 	.short	(.L_209 - .L_208)
.L_208:
        /*00cc*/ 	.word	0x00000008
.L_209:


//--------------------- .nv.info.slice_gen2d      --------------------------
	.section	.nv.info.slice_gen2d,"",@"SHT_CUDA_INFO"
	.sectionflags	@""
	.align	4


	//----- nvinfo : EIATTR_CUDA_API_VERSION
	.align		4
        /*0000*/ 	.byte	0x04, 0x37
        /*0002*/ 	.short	(.L_211 - .L_210)
.L_210:
        /*0004*/ 	.word	0x00000082


	//----- nvinfo : EIATTR_KPARAM_INFO
	.align		4
.L_211:
        /*0008*/ 	.byte	0x04, 0x17
        /*000a*/ 	.short	(.L_213 - .L_212)
.L_212:
        /*000c*/ 	.word	0x00000000
        /*0010*/ 	.short	0x0007
        /*0012*/ 	.short	0x0038
        /*0014*/ 	.byte	0x00, 0xf5, 0x21, 0x00


	//----- nvinfo : EIATTR_KPARAM_INFO
	.align		4
.L_213:
        /*0018*/ 	.byte	0x04, 0x17
        /*001a*/ 	.short	(.L_215 - .L_214)
.L_214:
        /*001c*/ 	.word	0x00000000
        /*0020*/ 	.short	0x0006
        /*0022*/ 	.short	0x0030
        /*0024*/ 	.byte	0x00, 0xf0, 0x21, 0x00


	//----- nvinfo : EIATTR_KPARAM_INFO
	.align		4
.L_215:
        /*0028*/ 	.byte	0x04, 0x17
        /*002a*/ 	.short	(.L_217 - .L_216)
.L_216:
        /*002c*/ 	.word	0x00000000
        /*0030*/ 	.short	0x0005
        /*0032*/ 	.short	0x0028
        /*0034*/ 	.byte	0x00, 0xf0, 0x21, 0x00


	//----- nvinfo : EIATTR_KPARAM_INFO
	.align		4
.L_217:
        /*0038*/ 	.byte	0x04, 0x17
        /*003a*/ 	.short	(.L_219 - .L_218)
.L_218:
        /*003c*/ 	.word	0x00000000
        /*0040*/ 	.short	0x0004
        /*0042*/ 	.short	0x0020
        /*0044*/ 	.byte	0x00, 0xf0, 0x21, 0x00


	//----- nvinfo : EIATTR_KPARAM_INFO
	.align		4
.L_219:
        /*0048*/ 	.byte	0x04, 0x17
        /*004a*/ 	.short	(.L_221 - .L_220)
.L_220:
        /*004c*/ 	.word	0x00000000
        /*0050*/ 	.short	0x0003
        /*0052*/ 	.short	0x0018
        /*0054*/ 	.byte	0x00, 0xf5, 0x21, 0x00


	//----- nvinfo : EIATTR_KPARAM_INFO
	.align		4
.L_221:
        /*0058*/ 	.byte	0x04, 0x17
        /*005a*/ 	.short	(.L_223 - .L_222)
.L_222:
        /*005c*/ 	.word	0x00000000
        /*0060*/ 	.short	0x0002
        /*0062*/ 	.short	0x0010
        /*0064*/ 	.byte	0x00, 0xf5, 0x21, 0x00


	//----- nvinfo : EIATTR_KPARAM_INFO
	.align		4
.L_223:
        /*0068*/ 	.byte	0x04, 0x17
        /*006a*/ 	.short	(.L_225 - .L_224)
.L_224:
        /*006c*/ 	.word	0x00000000
        /*0070*/ 	.short	0x0001
        /*0072*/ 	.short	0x0008
        /*0074*/ 	.byte	0x00, 0xf5, 0x21, 0x00


	//----- nvinfo : EIATTR_KPARAM_INFO
	.align		4
.L_225:
        /*0078*/ 	.byte	0x04, 0x17
        /*007a*/ 	.short	(.L_227 - .L_226)
.L_226:
        /*007c*/ 	.word	0x00000000
        /*0080*/ 	.short	0x0000
        /*0082*/ 	.short	0x0000
        /*0084*/ 	.byte	0x00, 0xf5, 0x21, 0x00


	//----- nvinfo : EIATTR_SPARSE_MMA_MASK
	.align		4
.L_227:
        /*0088*/ 	.byte	0x03, 0x50
        /*008a*/ 	.short	0x0000


	//----- nvinfo : EIATTR_MAXREG_COUNT
	.align		4
        /*008c*/ 	.byte	0x03, 0x1b
        /*008e*/ 	.short	0x00ff


	//----- nvinfo : EIATTR_MERCURY_ISA_VERSION
	.align		4
        /*0090*/ 	.byte	0x03, 0x5f
        /*0092*/ 	.short	0x0101


	//----- nvinfo : EIATTR_VRC_CTA_INIT_COUNT
	.align		4
        /*0094*/ 	.byte	0x02, 0x4a
	.zero		1
	.zero		1


	//----- nvinfo : EIATTR_EXIT_INSTR_OFFSETS
	.align		4
        /*0098*/ 	.byte	0x04, 0x1c
        /*009a*/ 	.short	(.L_229 - .L_228)


	//   ....[0]....
.L_228:
        /*009c*/ 	.word	0x000000a0


	//   ....[1]....
        /*00a0*/ 	.word	0x00000a70


	//   ....[2]....
        /*00a4*/ 	.word	0x00000ac0


	//   ....[3]....
        /*00a8*/ 	.word	0x00000d30


	//   ....[4]....
        /*00ac*/ 	.word	0x00000da0


	//   ....[5]....
        /*00b0*/ 	.word	0x00001310


	//----- nvinfo : EIATTR_CRS_STACK_SIZE
	.align		4
.L_229:
        /*00b4*/ 	.byte	0x04, 0x1e
        /*00b6*/ 	.short	(.L_231 - .L_230)
.L_230:
        /*00b8*/ 	.word	0x00000000


	//----- nvinfo : EIATTR_CBANK_PARAM_SIZE
	.align		4
.L_231:
        /*00bc*/ 	.byte	0x03, 0x19
        /*00be*/ 	.short	0x0040


	//----- nvinfo : EIATTR_PARAM_CBANK
	.align		4
        /*00c0*/ 	.byte	0x04, 0x0a
        /*00c2*/ 	.short	(.L_233 - .L_232)
	.align		4
.L_232:
        /*00c4*/ 	.word	index@(.nv.constant0.slice_gen2d)
        /*00c8*/ 	.short	0x0380
        /*00ca*/ 	.short	0x0040


	//----- nvinfo : EIATTR_SW_WAR
	.align		4
.L_233:
        /*00cc*/ 	.byte	0x04, 0x36
        /*00ce*/ 	.short	(.L_235 - .L_234)
.L_234:
        /*00d0*/ 	.word	0x00000008
.L_235:


//--------------------- .nv.info.slice_gen3d      --------------------------
	.section	.nv.info.slice_gen3d,"",@"SHT_CUDA_INFO"
	.sectionflags	@""
	.align	4


	//----- nvinfo : EIATTR_CUDA_API_VERSION
	.align		4
        /*0000*/ 	.byte	0x04, 0x37
        /*0002*/ 	.short	(.L_237 - .L_236)
.L_236:
        /*0004*/ 	.word	0x00000082


	//----- nvinfo : EIATTR_KPARAM_INFO
	.align		4
.L_237:
        /*0008*/ 	.byte	0x04, 0x17
        /*000a*/ 	.short	(.L_239 - .L_238)
.L_238:
        /*000c*/ 	.word	0x00000000
        /*0010*/ 	.short	0x0007
        /*0012*/ 	.short	0x0038
        /*0014*/ 	.byte	0x00, 0xf5, 0x21, 0x00


	//----- nvinfo : EIATTR_KPARAM_INFO
	.align		4
.L_239:
        /*0018*/ 	.byte	0x04, 0x17
        /*001a*/ 	.short	(.L_241 - .L_240)
.L_240:
        /*001c*/ 	.word	0x00000000
        /*0020*/ 	.short	0x0006
        /*0022*/ 	.short	0x0030
        /*0024*/ 	.byte	0x00, 0xf0, 0x21, 0x00


	//----- nvinfo : EIATTR_KPARAM_INFO
	.align		4
.L_241:
        /*0028*/ 	.byte	0x04, 0x17
        /*002a*/ 	.short	(.L_243 - .L_242)
.L_242:
        /*002c*/ 	.word	0x00000000
        /*0030*/ 	.short	0x0005
        /*0032*/ 	.short	0x0028
        /*0034*/ 	.byte	0x00, 0xf0, 0x21, 0x00


	//----- nvinfo : EIATTR_KPARAM_INFO
	.align		4
.L_243:
        /*0038*/ 	.byte	0x04, 0x17
        /*003a*/ 	.short	(.L_245 - .L_244)
.L_244:
        /*003c*/ 	.word	0x00000000
        /*0040*/ 	.short	0x0004
        /*0042*/ 	.short	0x0020
        /*0044*/ 	.byte	0x00, 0xf0, 0x21, 0x00


	//----- nvinfo : EIATTR_KPARAM_INFO
	.align		4
.L_245:
        /*0048*/ 	.byte	0x04, 0x17
        /*004a*/ 	.short	(.L_247 - .L_246)
.L_246:
        /*004c*/ 	.word	0x00000000
        /*0050*/ 	.short	0x0003
        /*0052*/ 	.short	0x0018
        /*0054*/ 	.byte	0x00, 0xf5, 0x21, 0x00


	//----- nvinfo : EIATTR_KPARAM_INFO
	.align		4
.L_247:
        /*0058*/ 	.byte	0x04, 0x17
        /*005a*/ 	.short	(.L_249 - .L_248)
.L_248:
        /*005c*/ 	.word	0x00000000
        /*0060*/ 	.short	0x0002
        /*0062*/ 	.short	0x0010
        /*0064*/ 	.byte	0x00, 0xf5, 0x21, 0x00


	//----- nvinfo : EIATTR_KPARAM_INFO
	.align		4
.L_249:
        /*0068*/ 	.byte	0x04, 0x17
        /*006a*/ 	.short	(.L_251 - .L_250)
.L_250:
        /*006c*/ 	.word	0x00000000
        /*0070*/ 	.short	0x0001
        /*0072*/ 	.short	0x0008
        /*0074*/ 	.byte	0x00, 0xf5, 0x21, 0x00


	//----- nvinfo : EIATTR_KPARAM_INFO
	.align		4
.L_251:
        /*0078*/ 	.byte	0x04, 0x17
        /*007a*/ 	.short	(.L_253 - .L_252)
.L_252:
        /*007c*/ 	.word	0x00000000
        /*0080*/ 	.short	0x0000
        /*0082*/ 	.short	0x0000
        /*0084*/ 	.byte	0x00, 0xf5, 0x21, 0x00


	//----- nvinfo : EIATTR_SPARSE_MMA_MASK
	.align		4
.L_253:
        /*0088*/ 	.byte	0x03, 0x50
        /*008a*/ 	.short	0x0000


	//----- nvinfo : EIATTR_MAXREG_COUNT
	.align		4
        /*008c*/ 	.byte	0x03, 0x1b
        /*008e*/ 	.short	0x00ff


	//----- nvinfo : EIATTR_MERCURY_ISA_VERSION
	.align		4
        /*0090*/ 	.byte	0x03, 0x5f
        /*0092*/ 	.short	0x0101


	//----- nvinfo : EIATTR_VRC_CTA_INIT_COUNT
	.align		4
        /*0094*/ 	.byte	0x02, 0x4a
	.zero		1
	.zero		1


	//----- nvinfo : EIATTR_EXIT_INSTR_OFFSETS
	.align		4
        /*0098*/ 	.byte	0x04, 0x1c
        /*009a*/ 	.short	(.L_255 - .L_254)


	//   ....[0]....
.L_254:
        /*009c*/ 	.word	0x00000090


	//   ....[1]....
        /*00a0*/ 	.word	0x00000620


	//   ....[2]....
        /*00a4*/ 	.word	0x00000670


	//   ....[3]....
        /*00a8*/ 	.word	0x00000c00


	//   ....[4]....
        /*00ac*/ 	.word	0x00000c70


	//   ....[5]....
        /*00b0*/ 	.word	0x000011e0


	//----- nvinfo : EIATTR_CRS_STACK_SIZE
	.align		4
.L_255:
        /*00b4*/ 	.byte	0x04, 0x1e
        /*00b6*/ 	.short	(.L_257 - .L_256)
.L_256:
        /*00b8*/ 	.word	0x00000000


	//----- nvinfo : EIATTR_CBANK_PARAM_SIZE
	.align		4
.L_257:
        /*00bc*/ 	.byte	0x03, 0x19
        /*00be*/ 	.short	0x0040


	//----- nvinfo : EIATTR_PARAM_CBANK
	.align		4
        /*00c0*/ 	.byte	0x04, 0x0a
        /*00c2*/ 	.short	(.L_259 - .L_258)
	.align		4
.L_258:
        /*00c4*/ 	.word	index@(.nv.constant0.slice_gen3d)
        /*00c8*/ 	.short	0x0380
        /*00ca*/ 	.short	0x0040


	//----- nvinfo : EIATTR_SW_WAR
	.align		4
.L_259:
        /*00cc*/ 	.byte	0x04, 0x36
        /*00ce*/ 	.short	(.L_261 - .L_260)
.L_260:
        /*00d0*/ 	.word	0x00000008
.L_261:


//--------------------- .nv.callgraph             --------------------------
	.section	.nv.callgraph,"",@"SHT_CUDA_CALLGRAPH"
	.align	4
	.sectionentsize	8
	.align		4
        /*0000*/ 	.word	0x00000000
	.align		4
        /*0004*/ 	.word	0xffffffff
	.align		4
        /*0008*/ 	.word	0x00000000
	.align		4
        /*000c*/ 	.word	0xfffffffe
	.align		4
        /*0010*/ 	.word	0x00000000
	.align		4
        /*0014*/ 	.word	0xfffffffd
	.align		4
        /*0018*/ 	.word	0x00000000
	.align		4
        /*001c*/ 	.word	0xfffffffc


//--------------------- .nv.constant4             --------------------------
	.section	.nv.constant4,"a",@progbits
	.align	8
	.align		8
.nv.constant4:
        /*0000*/ 	.dword	__cudart_i2opi_d
	.align		8
        /*0008*/ 	.dword	__cudart_sin_cos_coeffs


//--------------------- .text.norm_prob           --------------------------
	.section	.text.norm_prob,"ax",@progbits
	.align	128
        .global         norm_prob
        .type           norm_prob,@function
        .size           norm_prob,(.L_x_82 - norm_prob)
        .other          norm_prob,@"STO_CUDA_ENTRY STV_DEFAULT"
norm_prob:
.text.norm_prob:
[----:B------:R-:W-:Y:S01]  /*0000*/  LDC R1, c[0x0][0x37c] ;  /* 0x0000df00ff017b82 */ /* 0x000fe20000000800 */
[----:B------:R-:W0:Y:S01]  /*0010*/  S2R R4, SR_CTAID.X ;  /* 0x0000000000047919 */ /* 0x000e220000002500 */
[----:B------:R-:W0:Y:S01]  /*0020*/  LDCU UR4, c[0x0][0x360] ;  /* 0x00006c00ff0477ac */ /* 0x000e220008000800 */
[----:B------:R-:W0:Y:S01]  /*0030*/  S2R R3, SR_TID.X ;  /* 0x0000000000037919 */ /* 0x000e220000002100 */
[----:B------:R-:W1:Y:S01]  /*0040*/  LDCU.64 UR6, c[0x0][0x3b8] ;  /* 0x00007700ff0677ac */ /* 0x000e620008000a00 */
[----:B0-----:R-:W-:-:S05]  /*0050*/  IMAD R4, R4, UR4, R3 ;  /* 0x0000000404047c24 */ /* 0x001fca000f8e0203 */
[----:B-1----:R-:W-:-:S04]  /*0060*/  ISETP.GE.U32.AND P0, PT, R4, UR6, PT ;  /* 0x0000000604007c0c */ /* 0x002fc8000bf06070 */
[----:B------:R-:W-:-:S13]  /*0070*/  ISETP.GE.AND.EX P0, PT, RZ, UR7, PT, P0 ;  /* 0x00000007ff007c0c */ /* 0x000fda000bf06300 */
[----:B------:R-:W-:Y:S05]  /*0080*/  @P0 EXIT ;  /* 0x000000000000094d */ /* 0x000fea0003800000 */
[----:B------:R-:W0:Y:S01]  /*0090*/  LDCU.64 UR6, c[0x0][0x3a8] ;  /* 0x00007500ff0677ac */ /* 0x000e220008000a00 */
[----:B------:R-:W1:Y:S01]  /*00a0*/  LDCU.64 UR4, c[0x0][0x358] ;  /* 0x00006b00ff0477ac */ /* 0x000e620008000a00 */
[----:B0-----:R-:W-:-:S05]  /*00b0*/  IADD3 R2, P0, PT, R4, UR6, RZ ;  /* 0x0000000604027c10 */ /* 0x001fca000ff1e0ff */
[----:B------:R-:W-:-:S05]  /*00c0*/  IMAD.X R3, RZ, RZ, UR7, P0 ;  /* 0x00000007ff037e24 */ /* 0x000fca00080e06ff */
[----:B-1----:R-:W2:Y:S02]  /*00d0*/  LDG.E.U8 R2, desc[UR4][R2.64] ;  /* 0x0000000402027981 */ /* 0x002ea4000c1e1100 */
[----:B--2---:R-:W-:-:S13]  /*00e0*/  ISETP.NE.AND P0, PT, R2, 0x1, PT ;  /* 0x000000010200780c */ /* 0x004fda0003f05270 */
[----:B------:R-:W-:Y:S05]  /*00f0*/  @!P0 EXIT ;  /* 0x000000000000894d */ /* 0x000fea0003800000 */
[----:B------:R-:W0:Y:S01]  /*0100*/  LDC.64 R6, c[0x0][0x3b0] ;  /* 0x0000ec00ff067b82 */ /* 0x000e220000000a00 */
[----:B------:R-:W1:Y:S01]  /*0110*/  LDCU.64 UR6, c[0x0][0x3c8] ;  /* 0x00007900ff0677ac */ /* 0x000e620008000a00 */
[----:B------:R-:W-:Y:S01]  /*0120*/  IMAD.SHL.U32 R0, R4, 0x8, RZ ;  /* 0x0000000804007824 */ /* 0x000fe200078e00ff */
[----:B------:R-:W-:Y:S01]  /*0130*/  SHF.R.U32.HI R2, RZ, 0x1d, R4 ;  /* 0x0000001dff027819 */ /* 0x000fe20000011604 */
[----:B------:R-:W2:Y:S03]  /*0140*/  LDCU.128 UR8, c[0x0][0x3d0] ;  /* 0x00007a00ff0877ac */ /* 0x000ea60008000c00 */
[C---:B-1----:R-:W-:Y:S02]  /*0150*/  IADD3 R24, P1, PT, R0.reuse, UR6, RZ ;  /* 0x0000000600187c10 */ /* 0x042fe4000ff3e0ff */
[----:B--2---:R-:W-:Y:S02]  /*0160*/  IADD3 R22, P2, PT, R0, UR8, RZ ;  /* 0x0000000800167c10 */ /* 0x004fe4000ff5e0ff */
[----:B0-----:R-:W-:-:S02]  /*0170*/  ISETP.GE.U32.AND P0, PT, R6, 0x1, PT ;  /* 0x000000010600780c */ /* 0x001fc40003f06070 */
[----:B------:R-:W-:Y:S02]  /*0180*/  IADD3 R20, P3, PT, R0, UR10, RZ ;  /* 0x0000000a00147c10 */ /* 0x000fe4000ff7e0ff */
[----:B------:R-:W-:Y:S02]  /*0190*/  ISETP.GE.AND.EX P0, PT, R7, RZ, PT, P0 ;  /* 0x000000ff0700720c */ /* 0x000fe40003f06300 */
[C---:B------:R-:W-:Y:S02]  /*01a0*/  IADD3.X R25, PT, PT, R2.reuse, UR7, RZ, P1, !PT ;  /* 0x0000000702197c10 */ /* 0x040fe40008ffe4ff */
[C---:B------:R-:W-:Y:S02]  /*01b0*/  IADD3.X R23, PT, PT, R2.reuse, UR9, RZ, P2, !PT ;  /* 0x0000000902177c10 */ /* 0x040fe400097fe4ff */
[----:B------:R-:W-:Y:S01]  /*01c0*/  IADD3.X R21, PT, PT, R2, UR11, RZ, P3, !PT ;  /* 0x0000000b02157c10 */ /* 0x000fe20009ffe4ff */
[----:B------:R0:W-:Y:S04]  /*01d0*/  STG.E.64 desc[UR4][R24.64], RZ ;  /* 0x000000ff18007986 */ /* 0x0001e8000c101b04 */
[----:B------:R0:W-:Y:S04]  /*01e0*/  STG.E.64 desc[UR4][R22.64], RZ ;  /* 0x000000ff16007986 */ /* 0x0001e8000c101b04 */
[----:B------:R0:W-:Y:S01]  /*01f0*/  STG.E.64 desc[UR4][R20.64], RZ ;  /* 0x000000ff14007986 */ /* 0x0001e2000c101b04 */
[----:B------:R-:W-:Y:S05]  /*0200*/  @!P0 EXIT ;  /* 0x000000000000894d */ /* 0x000fea0003800000 */
[----:B------:R-:W1:Y:S01]  /*0210*/  LDCU.64 UR12, c[0x0][0x380] ;  /* 0x00007000ff0c77ac */ /* 0x000e620008000a00 */
[----:B------:R-:W2:Y:S01]  /*0220*/  LDCU.64 UR14, c[0x0][0x390] ;  /* 0x00007200ff0e77ac */ /* 0x000ea20008000a00 */
[----:B------:R-:W3:Y:S01]  /*0230*/  LDCU.64 UR16, c[0x0][0x3c0] ;  /* 0x00007800ff1077ac */ /* 0x000ee20008000a00 */
[----:B------:R-:W4:Y:S01]  /*0240*/  LDCU.64 UR10, c[0x0][0x3b0] ;  /* 0x00007600ff0a77ac */ /* 0x000f220008000a00 */
[----:B------:R-:W0:Y:S01]  /*0250*/  LDCU.64 UR8, c[0x0][0x3a0] ;  /* 0x00007400ff0877ac */ /* 0x000e220008000a00 */
[C---:B-1----:R-:W-:Y:S01]  /*0260*/  IADD3 R18, P0, PT, R0.reuse, UR12, RZ ;  /* 0x0000000c00127c10 */ /* 0x042fe2000ff1e0ff */
[----:B------:R-:W1:Y:S01]  /*0270*/  LDCU.64 UR6, c[0x0][0x398] ;  /* 0x00007300ff0677ac */ /* 0x000e620008000a00 */
[----:B--2---:R-:W-:Y:S02]  /*0280*/  IADD3 R16, P1, PT, R0, UR14, RZ ;  /* 0x0000000e00107c10 */ /* 0x004fe4000ff3e0ff */
[----:B------:R-:W-:Y:S02]  /*0290*/  IADD3.X R19, PT, PT, R2, UR13, RZ, P0, !PT ;  /* 0x0000000d02137c10 */ /* 0x000fe400087fe4ff */
[----:B---3--:R-:W-:-:S02]  /*02a0*/  IADD3 R14, P2, PT, R0, UR16, RZ ;  /* 0x00000010000e7c10 */ /* 0x008fc4000ff5e0ff */
[C---:B------:R-:W-:Y:S02]  /*02b0*/  IADD3.X R17, PT, PT, R2.reuse, UR15, RZ, P1, !PT ;  /* 0x0000000f02117c10 */ /* 0x040fe40008ffe4ff */
[----:B0---4-:R-:W-:-:S09]  /*02c0*/  IADD3.X R15, PT, PT, R2, UR17, RZ, P2, !PT ;  /* 0x00000011020f7c10 */ /* 0x011fd200097fe4ff */
.L_x_11:
[----:B------:R-:W0:Y:S01]  /*02d0*/  LDC.64 R10, c[0x0][0x388] ;  /* 0x0000e200ff0a7b82 */ /* 0x000e220000000a00 */
[----:B------:R-:W2:Y:S04]  /*02e0*/  LDG.E.64 R12, desc[UR4][R14.64] ;  /* 0x000000040e0c7981 */ /* 0x000ea8000c1e1b00 */
[----:B------:R-:W3:Y:S04]  /*02f0*/  LDG.E.64 R2, desc[UR4][R18.64] ;  /* 0x0000000412027981 */ /* 0x000ee8000c1e1b00 */
[----:B-1----:R-:W4:Y:S01]  /*0300*/  LDG.E.64 R6, desc[UR4][R16.64] ;  /* 0x0000000410067981 */ /* 0x002f22000c1e1b00 */
[----:B0-----:R-:W-:-:S06]  /*0310*/  IMAD.WIDE.U32 R10, R4, 0x8, R10 ;  /* 0x00000008040a7825 */ /* 0x001fcc00078e000a */
[----:B------:R-:W2:Y:S01]  /*0320*/  LDG.E.64 R10, desc[UR4][R10.64] ;  /* 0x000000040a0a7981 */ /* 0x000ea2000c1e1b00 */
[----:B------:R-:W-:Y:S01]  /*0330*/  UMOV UR12, 0xfefa39ef ;  /* 0xfefa39ef000c7882 */ /* 0x000fe20000000000 */
[----:B------:R-:W-:Y:S01]  /*0340*/  UMOV UR13, 0x3fe62e42 ;  /* 0x3fe62e42000d7882 */ /* 0x000fe20000000000 */
[----:B------:R-:W-:-:S04]  /*0350*/  UIADD3 UR10, UP1, UPT, UR10, -0x1, URZ ;  /* 0xffffffff0a0a7890 */ /* 0x000fc8000ff3e0ff */
[----:B------:R-:W-:Y:S02]  /*0360*/  UISETP.NE.U32.AND UP0, UPT, UR10, URZ, UPT ;  /* 0x000000ff0a00728c */ /* 0x000fe4000bf05070 */
[----:B------:R-:W-:Y:S01]  /*0370*/  UIADD3.X UR11, UPT, UPT, UR11, -0x1, URZ, UP1, !UPT ;  /* 0xffffffff0b0b7890 */ /* 0x000fe20008ffe4ff */
[----:B------:R-:W-:Y:S03]  /*0380*/  BSSY.RECONVERGENT B0, `(.L_x_0) ;  /* 0x0000042000007945 */ /* 0x000fe60003800200 */
[----:B------:R-:W-:Y:S01]  /*0390*/  UISETP.NE.AND.EX UP0, UPT, UR11, URZ, UPT, UP0 ;  /* 0x000000ff0b00728c */ /* 0x000fe2000bf05300 */
[----:B--2---:R-:W-:-:S08]  /*03a0*/  DADD R8, R12, -R10 ;  /* 0x000000000c087229 */ /* 0x004fd0000000080a */
[----:B---3--:R-:W-:Y:S01]  /*03b0*/  DMUL R2, R2, R8 ;  /* 0x0000000802027228 */ /* 0x008fe20000000000 */
[----:B------:R-:W-:Y:S02]  /*03c0*/  IMAD.MOV.U32 R8, RZ, RZ, 0x652b82fe ;  /* 0x652b82feff087424 */ /* 0x000fe400078e00ff */
[----:B------:R-:W-:-:S06]  /*03d0*/  IMAD.MOV.U32 R9, RZ, RZ, 0x3ff71547 ;  /* 0x3ff71547ff097424 */ /* 0x000fcc00078e00ff */
[----:B------:R-:W-:-:S08]  /*03e0*/  DFMA R8, R2, R8, 6.75539944105574400000e+15 ;  /* 0x433800000208742b */ /* 0x000fd00000000008 */
[----:B------:R-:W-:-:S08]  /*03f0*/  DADD R26, R8, -6.75539944105574400000e+15 ;  /* 0xc3380000081a7429 */ /* 0x000fd00000000000 */
[----:B------:R-:W-:Y:S01]  /*0400*/  DFMA R28, R26, -UR12, R2 ;  /* 0x8000000c1a1c7c2b */ /* 0x000fe20008000002 */
[----:B------:R-:W-:Y:S01]  /*0410*/  UMOV UR12, 0x3b39803f ;  /* 0x3b39803f000c7882 */ /* 0x000fe20000000000 */
[----:B------:R-:W-:-:S06]  /*0420*/  UMOV UR13, 0x3c7abc9e ;  /* 0x3c7abc9e000d7882 */ /* 0x000fcc0000000000 */
[----:B------:R-:W-:Y:S01]  /*0430*/  DFMA R10, R26, -UR12, R28 ;  /* 0x8000000c1a0a7c2b */ /* 0x000fe2000800001c */
[----:B------:R-:W-:Y:S02]  /*0440*/  IMAD.MOV.U32 R26, RZ, RZ, -0x35dec16 ;  /* 0xfca213eaff1a7424 */ /* 0x000fe400078e00ff */
[----:B------:R-:W-:Y:S01]  /*0450*/  IMAD.MOV.U32 R27, RZ, RZ, 0x3e928af3 ;  /* 0x3e928af3ff1b7424 */ /* 0x000fe200078e00ff */
[----:B------:R-:W-:Y:S01]  /*0460*/  UMOV UR12, 0x69ce2bdf ;  /* 0x69ce2bdf000c7882 */ /* 0x000fe20000000000 */
[----:B------:R-:W-:-:S04]  /*0470*/  UMOV UR13, 0x3e5ade15 ;  /* 0x3e5ade15000d7882 */ /* 0x000fc80000000000 */
[----:B------:R-:W-:Y:S01]  /*0480*/  DFMA R26, R10, UR12, R26 ;  /* 0x0000000c0a1a7c2b */ /* 0x000fe2000800001a */
[----:B------:R-:W-:Y:S01]  /*0490*/  UMOV UR12, 0x62401315 ;  /* 0x62401315000c7882 */ /* 0x000fe20000000000 */
[----:B------:R-:W-:-:S06]  /*04a0*/  UMOV UR13, 0x3ec71dee ;  /* 0x3ec71dee000d7882 */ /* 0x000fcc0000000000 */
[----:B------:R-:W-:Y:S01]  /*04b0*/  DFMA R26, R10, R26, UR12 ;  /* 0x0000000c0a1a7e2b */ /* 0x000fe2000800001a */
        /* <DEDUP_REMOVED lines=8> */
[C---:B------:R-:W-:Y:S01]  /*0540*/  DFMA R28, R10.reuse, R26, UR12 ;  /* 0x0000000c0a1c7e2b */ /* 0x040fe2000800001a */
[----:B------:R-:W-:Y:S01]  /*0550*/  UMOV UR12, 0x11122322 ;  /* 0x11122322000c7882 */ /* 0x000fe20000000000 */
[----:B------:R-:W-:Y:S01]  /*0560*/  UMOV UR13, 0x3f811111 ;  /* 0x3f811111000d7882 */ /* 0x000fe20000000000 */
[----:B----4-:R-:W0:Y:S05]  /*0570*/  MUFU.RCP64H R27, R7 ;  /* 0x00000007001b7308 */ /* 0x010e2a0000001800 */
[----:B------:R-:W-:Y:S01]  /*0580*/  DFMA R28, R10, R28, UR12 ;  /* 0x0000000c0a1c7e2b */ /* 0x000fe2000800001c */
[----:B------:R-:W-:Y:S01]  /*0590*/  UMOV UR12, 0x555502a1 ;  /* 0x555502a1000c7882 */ /* 0x000fe20000000000 */
[----:B------:R-:W-:Y:S01]  /*05a0*/  UMOV UR13, 0x3fa55555 ;  /* 0x3fa55555000d7882 */ /* 0x000fe20000000000 */
[----:B------:R-:W-:-:S05]  /*05b0*/  IMAD.MOV.U32 R26, RZ, RZ, 0x1 ;  /* 0x00000001ff1a7424 */ /* 0x000fca00078e00ff */
[----:B------:R-:W-:Y:S01]  /*05c0*/  DFMA R28, R10, R28, UR12 ;  /* 0x0000000c0a1c7e2b */ /* 0x000fe2000800001c */
[----:B------:R-:W-:Y:S01]  /*05d0*/  UMOV UR12, 0x55555511 ;  /* 0x55555511000c7882 */ /* 0x000fe20000000000 */
[----:B------:R-:W-:Y:S01]  /*05e0*/  UMOV UR13, 0x3fc55555 ;  /* 0x3fc55555000d7882 */ /* 0x000fe20000000000 */
[----:B0-----:R-:W-:-:S05]  /*05f0*/  DFMA R30, -R6, R26, 1 ;  /* 0x3ff00000061e742b */ /* 0x001fca000000011a */
[----:B------:R-:W-:Y:S01]  /*0600*/  DFMA R28, R10, R28, UR12 ;  /* 0x0000000c0a1c7e2b */ /* 0x000fe2000800001c */
[----:B------:R-:W-:Y:S01]  /*0610*/  UMOV UR12, 0xb ;  /* 0x0000000b000c7882 */ /* 0x000fe20000000000 */
[----:B------:R-:W-:Y:S01]  /*0620*/  UMOV UR13, 0x3fe00000 ;  /* 0x3fe00000000d7882 */ /* 0x000fe20000000000 */
[----:B------:R-:W-:-:S05]  /*0630*/  DFMA R30, R30, R30, R30 ;  /* 0x0000001e1e1e722b */ /* 0x000fca000000001e */
[----:B------:R-:W-:Y:S01]  /*0640*/  DFMA R28, R10, R28, UR12 ;  /* 0x0000000c0a1c7e2b */ /* 0x000fe2000800001c */
[----:B------:R-:W-:Y:S02]  /*0650*/  FSETP.GEU.AND P0, PT, |R3|, 4.1917929649353027344, PT ;  /* 0x4086232b0300780b */ /* 0x000fe40003f0e200 */
[----:B------:R-:W-:-:S05]  /*0660*/  DFMA R26, R26, R30, R26 ;  /* 0x0000001e1a1a722b */ /* 0x000fca000000001a */
[----:B------:R-:W-:-:S03]  /*0670*/  DFMA R28, R10, R28, 1 ;  /* 0x3ff000000a1c742b */ /* 0x000fc6000000001c */
[----:B------:R-:W-:-:S05]  /*0680*/  DFMA R30, -R6, R26, 1 ;  /* 0x3ff00000061e742b */ /* 0x000fca000000011a */
[----:B------:R-:W-:-:S03]  /*0690*/  DFMA R28, R10, R28, 1 ;  /* 0x3ff000000a1c742b */ /* 0x000fc6000000001c */
[----:B------:R-:W-:-:S07]  /*06a0*/  DFMA R26, R26, R30, R26 ;  /* 0x0000001e1a1a722b */ /* 0x000fce000000001a */
[----:B------:R-:W-:Y:S02]  /*06b0*/  IMAD R11, R8, 0x100000, R29 ;  /* 0x00100000080b7824 */ /* 0x000fe400078e021d */
[----:B------:R-:W-:Y:S01]  /*06c0*/  IMAD.MOV.U32 R10, RZ, RZ, R28 ;  /* 0x000000ffff0a7224 */ /* 0x000fe200078e001c */
[----:B------:R-:W-:Y:S06]  /*06d0*/  @!P0 BRA `(.L_x_1) ;  /* 0x0000000000308947 */ /* 0x000fec0003800000 */
[----:B------:R-:W-:Y:S01]  /*06e0*/  FSETP.GEU.AND P1, PT, |R3|, 4.2275390625, PT ;  /* 0x408748000300780b */ /* 0x000fe20003f2e200 */
[C---:B------:R-:W-:Y:S02]  /*06f0*/  DADD R10, R2.reuse, +INF ;  /* 0x7ff00000020a7429 */ /* 0x040fe40000000000 */
[----:B------:R-:W-:-:S08]  /*0700*/  DSETP.GEU.AND P0, PT, R2, RZ, PT ;  /* 0x000000ff0200722a */ /* 0x000fd00003f0e000 */
[----:B------:R-:W-:Y:S02]  /*0710*/  FSEL R10, R10, RZ, P0 ;  /* 0x000000ff0a0a7208 */ /* 0x000fe40000000000 */
[----:B------:R-:W-:Y:S02]  /*0720*/  @!P1 LEA.HI R0, R8, R8, RZ, 0x1 ;  /* 0x0000000808009211 */ /* 0x000fe400078f08ff */
[----:B------:R-:W-:Y:S02]  /*0730*/  FSEL R11, R11, RZ, P0 ;  /* 0x000000ff0b0b7208 */ /* 0x000fe40000000000 */
[----:B------:R-:W-:-:S05]  /*0740*/  @!P1 SHF.R.S32.HI R3, RZ, 0x1, R0 ;  /* 0x00000001ff039819 */ /* 0x000fca0000011400 */
[----:B------:R-:W-:Y:S02]  /*0750*/  @!P1 IMAD.IADD R2, R8, 0x1, -R3 ;  /* 0x0000000108029824 */ /* 0x000fe400078e0a03 */
[----:B------:R-:W-:-:S03]  /*0760*/  @!P1 IMAD R29, R3, 0x100000, R29 ;  /* 0x00100000031d9824 */ /* 0x000fc600078e021d */
[----:B------:R-:W-:Y:S01]  /*0770*/  @!P1 LEA R3, R2, 0x3ff00000, 0x14 ;  /* 0x3ff0000002039811 */ /* 0x000fe200078ea0ff */
[----:B------:R-:W-:-:S06]  /*0780*/  @!P1 IMAD.MOV.U32 R2, RZ, RZ, RZ ;  /* 0x000000ffff029224 */ /* 0x000fcc00078e00ff */
[----:B------:R-:W-:-:S11]  /*0790*/  @!P1 DMUL R10, R28, R2 ;  /* 0x000000021c0a9228 */ /* 0x000fd60000000000 */
.L_x_1:
[----:B-1----:R-:W-:Y:S05]  /*07a0*/  BSYNC.RECONVERGENT B0 ;  /* 0x0000000000007941 */ /* 0x002fea0003800200 */
.L_x_0:
[----:B------:R-:W-:Y:S01]  /*07b0*/  IMAD.MOV.U32 R8, RZ, RZ, R10 ;  /* 0x000000ffff087224 */ /* 0x000fe200078e000a */
[----:B------:R-:W-:Y:S01]  /*07c0*/  FSETP.GEU.AND P1, PT, |R11|, 6.5827683646048100446e-37, PT ;  /* 0x036000000b00780b */ /* 0x000fe20003f2e200 */
[----:B------:R-:W-:Y:S01]  /*07d0*/  IMAD.MOV.U32 R9, RZ, RZ, R11 ;  /* 0x000000ffff097224 */ /* 0x000fe200078e000b */
[----:B------:R-:W-:Y:S05]  /*07e0*/  BSSY.RECONVERGENT B0, `(.L_x_2) ;  /* 0x000000f000007945 */ /* 0x000fea0003800200 */
[----:B------:R-:W-:-:S08]  /*07f0*/  DMUL R2, R26, R8 ;  /* 0x000000081a027228 */ /* 0x000fd00000000000 */
[----:B------:R-:W-:-:S08]  /*0800*/  DFMA R8, -R6, R2, R8 ;  /* 0x000000020608722b */ /* 0x000fd00000000108 */
[----:B------:R-:W-:-:S10]  /*0810*/  DFMA R2, R26, R8, R2 ;  /* 0x000000081a02722b */ /* 0x000fd40000000002 */
[----:B------:R-:W-:-:S05]  /*0820*/  FFMA R0, RZ, R7, R3 ;  /* 0x00000007ff007223 */ /* 0x000fca0000000003 */
[----:B------:R-:W-:-:S13]  /*0830*/  FSETP.GT.AND P0, PT, |R0|, 1.469367938527859385e-39, PT ;  /* 0x001000000000780b */ /* 0x000fda0003f04200 */
[----:B------:R-:W-:Y:S05]  /*0840*/  @P0 BRA P1, `(.L_x_3) ;  /* 0x0000000000200947 */ /* 0x000fea0000800000 */
[----:B------:R-:W-:Y:S01]  /*0850*/  IMAD.MOV.U32 R5, RZ, RZ, R10 ;  /* 0x000000ffff057224 */ /* 0x000fe200078e000a */
[----:B------:R-:W-:Y:S01]  /*0860*/  MOV R0, 0x8b0 ;  /* 0x000008b000007802 */ /* 0x000fe20000000f00 */
[----:B------:R-:W-:Y:S02]  /*0870*/  IMAD.MOV.U32 R26, RZ, RZ, R11 ;  /* 0x000000ffff1a7224 */ /* 0x000fe400078e000b */
[----:B------:R-:W-:Y:S02]  /*0880*/  IMAD.MOV.U32 R8, RZ, RZ, R6 ;  /* 0x000000ffff087224 */ /* 0x000fe400078e0006 */
[----:B------:R-:W-:-:S07]  /*0890*/  IMAD.MOV.U32 R9, RZ, RZ, R7 ;  /* 0x000000ffff097224 */ /* 0x000fce00078e0007 */
[----:B------:R-:W-:Y:S05]  /*08a0*/  CALL.REL.NOINC `($__internal_0_$__cuda_sm20_div_rn_f64_full) ;  /* 0x0000000800307944 */ /* 0x000fea0003c00000 */
[----:B------:R-:W-:Y:S02]  /*08b0*/  IMAD.MOV.U32 R2, RZ, RZ, R28 ;  /* 0x000000ffff027224 */ /* 0x000fe400078e001c */
[----:B------:R-:W-:-:S07]  /*08c0*/  IMAD.MOV.U32 R3, RZ, RZ, R29 ;  /* 0x000000ffff037224 */ /* 0x000fce00078e001d */
.L_x_3:
[----:B------:R-:W-:Y:S05]  /*08d0*/  BSYNC.RECONVERGENT B0 ;  /* 0x0000000000007941 */ /* 0x000fea0003800200 */
.L_x_2:
[----:B------:R0:W-:Y:S04]  /*08e0*/  STG.E.64 desc[UR4][R14.64], R2 ;  /* 0x000000020e007986 */ /* 0x0001e8000c101b04 */
[----:B------:R-:W2:Y:S01]  /*08f0*/  LDG.E.64 R6, desc[UR4][R22.64] ;  /* 0x0000000416067981 */ /* 0x000ea2000c1e1b00 */
[----:B------:R-:W-:Y:S02]  /*0900*/  IMAD.U32 R26, RZ, RZ, UR8 ;  /* 0x00000008ff1a7e24 */ /* 0x000fe4000f8e00ff */
[----:B------:R-:W-:Y:S01]  /*0910*/  IMAD.U32 R27, RZ, RZ, UR9 ;  /* 0x00000009ff1b7e24 */ /* 0x000fe2000f8e00ff */
[----:B--2---:R-:W-:-:S07]  /*0920*/  DFMA R6, R12, R2, R6 ;  /* 0x000000020c06722b */ /* 0x004fce0000000006 */
[----:B------:R0:W-:Y:S04]  /*0930*/  STG.E.64 desc[UR4][R22.64], R6 ;  /* 0x0000000616007986 */ /* 0x0001e8000c101b04 */
[----:B------:R-:W2:Y:S04]  /*0940*/  LDG.E.64 R8, desc[UR4][R26.64] ;  /* 0x000000041a087981 */ /* 0x000ea8000c1e1b00 */
[----:B------:R-:W2:Y:S01]  /*0950*/  LDG.E.64 R10, desc[UR4][R24.64] ;  /* 0x00000004180a7981 */ /* 0x000ea2000c1e1b00 */
[----:B------:R-:W-:Y:S01]  /*0960*/  UMOV UR12, 0xa0b5ed8d ;  /* 0xa0b5ed8d000c7882 */ /* 0x000fe20000000000 */
[----:B------:R-:W-:Y:S01]  /*0970*/  UMOV UR13, 0x3eb0c6f7 ;  /* 0x3eb0c6f7000d7882 */ /* 0x000fe20000000000 */
[----:B------:R-:W-:Y:S01]  /*0980*/  BSSY.RECONVERGENT B0, `(.L_x_4) ;  /* 0x0000075000007945 */ /* 0x000fe20003800200 */
[----:B------:R-:W-:-:S02]  /*0990*/  DSETP.GEU.AND P0, PT, R2, UR12, PT ;  /* 0x0000000c02007e2a */ /* 0x000fc4000bf0e000 */
[----:B--2---:R-:W-:-:S07]  /*09a0*/  DFMA R8, R8, R2, R10 ;  /* 0x000000020808722b */ /* 0x004fce000000000a */
[----:B------:R0:W-:Y:S05]  /*09b0*/  STG.E.64 desc[UR4][R24.64], R8 ;  /* 0x0000000818007986 */ /* 0x0001ea000c101b04 */
[----:B------:R-:W-:Y:S05]  /*09c0*/  @!P0 BRA `(.L_x_5) ;  /* 0x0000000400c08947 */ /* 0x000fea0003800000 */
[----:B0-----:R-:W-:Y:S02]  /*09d0*/  IMAD.U32 R8, RZ, RZ, UR6 ;  /* 0x00000006ff087e24 */ /* 0x001fe4000f8e00ff */
[----:B------:R-:W-:-:S06]  /*09e0*/  IMAD.U32 R9, RZ, RZ, UR7 ;  /* 0x00000007ff097e24 */ /* 0x000fcc000f8e00ff */
[----:B------:R-:W2:Y:S01]  /*09f0*/  LDG.E.64 R8, desc[UR4][R8.64] ;  /* 0x0000000408087981 */ /* 0x000ea2000c1e1b00 */
[----:B------:R-:W-:Y:S01]  /*0a00*/  IMAD.MOV.U32 R6, RZ, RZ, 0x1 ;  /* 0x00000001ff067424 */ /* 0x000fe200078e00ff */
[----:B------:R-:W-:Y:S01]  /*0a10*/  FSETP.GEU.AND P1, PT, |R3|, 6.5827683646048100446e-37, PT ;  /* 0x036000000300780b */ /* 0x000fe20003f2e200 */
[----:B------:R-:W-:Y:S01]  /*0a20*/  BSSY.RECONVERGENT B1, `(.L_x_6) ;  /* 0x0000013000017945 */ /* 0x000fe20003800200 */
[----:B--2---:R-:W0:Y:S03]  /*0a30*/  MUFU.RCP64H R7, R9 ;  /* 0x0000000900077308 */ /* 0x004e260000001800 */
[----:B0-----:R-:W-:-:S08]  /*0a40*/  DFMA R10, -R8, R6, 1 ;  /* 0x3ff00000080a742b */ /* 0x001fd00000000106 */
[----:B------:R-:W-:-:S08]  /*0a50*/  DFMA R10, R10, R10, R10 ;  /* 0x0000000a0a0a722b */ /* 0x000fd0000000000a */
[----:B------:R-:W-:-:S08]  /*0a60*/  DFMA R10, R6, R10, R6 ;  /* 0x0000000a060a722b */ /* 0x000fd00000000006 */
[----:B------:R-:W-:-:S08]  /*0a70*/  DFMA R6, -R8, R10, 1 ;  /* 0x3ff000000806742b */ /* 0x000fd0000000010a */
[----:B------:R-:W-:-:S08]  /*0a80*/  DFMA R6, R10, R6, R10 ;  /* 0x000000060a06722b */ /* 0x000fd0000000000a */
        /* <DEDUP_REMOVED lines=8> */
[----:B------:R-:W-:-:S07]  /*0b10*/  IMAD.MOV.U32 R26, RZ, RZ, R3 ;  /* 0x000000ffff1a7224 */ /* 0x000fce00078e0003 */
[----:B------:R-:W-:Y:S05]  /*0b20*/  CALL.REL.NOINC `($__internal_0_$__cuda_sm20_div_rn_f64_full) ;  /* 0x0000000400907944 */ /* 0x000fea0003c00000 */
[----:B------:R-:W-:Y:S02]  /*0b30*/  IMAD.MOV.U32 R6, RZ, RZ, R28 ;  /* 0x000000ffff067224 */ /* 0x000fe400078e001c */
[----:B------:R-:W-:-:S07]  /*0b40*/  IMAD.MOV.U32 R7, RZ, RZ, R29 ;  /* 0x000000ffff077224 */ /* 0x000fce00078e001d */
.L_x_7:
[----:B------:R-:W-:Y:S05]  /*0b50*/  BSYNC.RECONVERGENT B1 ;  /* 0x0000000000017941 */ /* 0x000fea0003800200 */
.L_x_6:
[----:B------:R-:W-:Y:S01]  /*0b60*/  ISETP.GT.AND P0, PT, R7, 0xfffff, PT ;  /* 0x000fffff0700780c */ /* 0x000fe20003f04270 */
[----:B------:R-:W-:Y:S01]  /*0b70*/  IMAD.MOV.U32 R8, RZ, RZ, R6 ;  /* 0x000000ffff087224 */ /* 0x000fe200078e0006 */
[----:B------:R-:W-:Y:S01]  /*0b80*/  BSSY.RECONVERGENT B1, `(.L_x_8) ;  /* 0x0000051000017945 */ /* 0x000fe20003800200 */
[----:B------:R-:W-:-:S10]  /*0b90*/  IMAD.MOV.U32 R9, RZ, RZ, R7 ;  /* 0x000000ffff097224 */ /* 0x000fd400078e0007 */
[----:B------:R-:W-:-:S10]  /*0ba0*/  @!P0 DMUL R8, R8, 1.80143985094819840000e+16 ;  /* 0x4350000008088828 */ /* 0x000fd40000000000 */
[----:B------:R-:W-:Y:S02]  /*0bb0*/  @!P0 IMAD.MOV.U32 R7, RZ, RZ, R9 ;  /* 0x000000ffff078224 */ /* 0x000fe400078e0009 */
[----:B------:R-:W-:Y:S02]  /*0bc0*/  @!P0 IMAD.MOV.U32 R6, RZ, RZ, R8 ;  /* 0x000000ffff068224 */ /* 0x000fe400078e0008 */
[----:B------:R-:W-:-:S05]  /*0bd0*/  VIADD R0, R7, 0xffffffff ;  /* 0xffffffff07007836 */ /* 0x000fca0000000000 */
[----:B------:R-:W-:Y:S01]  /*0be0*/  ISETP.GT.U32.AND P1, PT, R0, 0x7feffffe, PT ;  /* 0x7feffffe0000780c */ /* 0x000fe20003f24070 */
[----:B------:R-:W-:Y:S02]  /*0bf0*/  IMAD.MOV.U32 R0, RZ, RZ, -0x3ff ;  /* 0xfffffc01ff007424 */ /* 0x000fe400078e00ff */
[----:B------:R-:W-:-:S10]  /*0c00*/  @!P0 IMAD.MOV.U32 R0, RZ, RZ, -0x435 ;  /* 0xfffffbcbff008424 */ /* 0x000fd400078e00ff */
[----:B------:R-:W-:Y:S05]  /*0c10*/  @P1 BRA `(.L_x_9) ;  /* 0x0000000400041947 */ /* 0x000fea0003800000 */
[----:B------:R-:W-:Y:S01]  /*0c20*/  LOP3.LUT R5, R7, 0xfffff, RZ, 0xc0, !PT ;  /* 0x000fffff07057812 */ /* 0x000fe200078ec0ff */
[----:B------:R-:W-:Y:S01]  /*0c30*/  IMAD.MOV.U32 R8, RZ, RZ, R6 ;  /* 0x000000ffff087224 */ /* 0x000fe200078e0006 */
[----:B------:R-:W-:Y:S01]  /*0c40*/  UMOV UR12, 0x3ae80f1e ;  /* 0x3ae80f1e000c7882 */ /* 0x000fe20000000000 */
[----:B------:R-:W-:Y:S01]  /*0c50*/  IMAD.MOV.U32 R10, RZ, RZ, RZ ;  /* 0x000000ffff0a7224 */ /* 0x000fe200078e00ff */
[----:B------:R-:W-:Y:S01]  /*0c60*/  LOP3.LUT R9, R5, 0x3ff00000, RZ, 0xfc, !PT ;  /* 0x3ff0000005097812 */ /* 0x000fe200078efcff */
[----:B------:R-:W-:Y:S01]  /*0c70*/  IMAD.MOV.U32 R30, RZ, RZ, -0x748574fc ;  /* 0x8b7a8b04ff1e7424 */ /* 0x000fe200078e00ff */
[----:B------:R-:W-:Y:S01]  /*0c80*/  UMOV UR13, 0x3eb1380b ;  /* 0x3eb1380b000d7882 */ /* 0x000fe20000000000 */
[----:B------:R-:W-:Y:S01]  /*0c90*/  IMAD.MOV.U32 R31, RZ, RZ, 0x3ed0ee25 ;  /* 0x3ed0ee25ff1f7424 */ /* 0x000fe200078e00ff */
[----:B------:R-:W-:Y:S01]  /*0ca0*/  ISETP.GE.U32.AND P0, PT, R9, 0x3ff6a09f, PT ;  /* 0x3ff6a09f0900780c */ /* 0x000fe20003f06070 */
[----:B------:R-:W-:Y:S01]  /*0cb0*/  IMAD.MOV.U32 R33, RZ, RZ, 0x43300000 ;  /* 0x43300000ff217424 */ /* 0x000fe200078e00ff */
[----:B------:R-:W-:Y:S01]  /*0cc0*/  LEA.HI R0, R7, R0, RZ, 0xc ;  /* 0x0000000007007211 */ /* 0x000fe200078f60ff */
[----:B------:R-:W-:Y:S01]  /*0cd0*/  UMOV UR14, 0x80000000 ;  /* 0x80000000000e7882 */ /* 0x000fe20000000000 */
[----:B------:R-:W-:-:S09]  /*0ce0*/  UMOV UR15, 0x43300000 ;  /* 0x43300000000f7882 */ /* 0x000fd20000000000 */
[----:B------:R-:W-:Y:S02]  /*0cf0*/  @P0 VIADD R5, R9, 0xfff00000 ;  /* 0xfff0000009050836 */ /* 0x000fe40000000000 */
[----:B------:R-:W-:Y:S02]  /*0d00*/  @P0 VIADD R0, R0, 0x1 ;  /* 0x0000000100000836 */ /* 0x000fe40000000000 */
[----:B------:R-:W-:-:S03]  /*0d10*/  @P0 IMAD.MOV.U32 R9, RZ, RZ, R5 ;  /* 0x000000ffff090224 */ /* 0x000fc600078e0005 */
[----:B------:R-:W-:-:S03]  /*0d20*/  LOP3.LUT R32, R0, 0x80000000, RZ, 0x3c, !PT ;  /* 0x8000000000207812 */ /* 0x000fc600078e3cff */
[C---:B------:R-:W-:Y:S02]  /*0d30*/  DADD R28, R8.reuse, 1 ;  /* 0x3ff00000081c7429 */ /* 0x040fe40000000000 */
[----:B------:R-:W-:-:S04]  /*0d40*/  DADD R8, R8, -1 ;  /* 0xbff0000008087429 */ /* 0x000fc80000000000 */
[----:B------:R-:W0:Y:S02]  /*0d50*/  MUFU.RCP64H R11, R29 ;  /* 0x0000001d000b7308 */ /* 0x000e240000001800 */
[----:B0-----:R-:W-:-:S08]  /*0d60*/  DFMA R12, -R28, R10, 1 ;  /* 0x3ff000001c0c742b */ /* 0x001fd0000000010a */
[----:B------:R-:W-:-:S08]  /*0d70*/  DFMA R12, R12, R12, R12 ;  /* 0x0000000c0c0c722b */ /* 0x000fd0000000000c */
[----:B------:R-:W-:-:S08]  /*0d80*/  DFMA R10, R10, R12, R10 ;  /* 0x0000000c0a0a722b */ /* 0x000fd0000000000a */
[----:B------:R-:W-:-:S08]  /*0d90*/  DMUL R12, R8, R10 ;  /* 0x0000000a080c7228 */ /* 0x000fd00000000000 */
[----:B------:R-:W-:-:S08]  /*0da0*/  DFMA R12, R8, R10, R12 ;  /* 0x0000000a080c722b */ /* 0x000fd0000000000c */
[----:B------:R-:W-:Y:S02]  /*0db0*/  DMUL R26, R12, R12 ;  /* 0x0000000c0c1a7228 */ /* 0x000fe40000000000 */
[----:B------:R-:W-:-:S06]  /*0dc0*/  DADD R6, R8, -R12 ;  /* 0x0000000008067229 */ /* 0x000fcc000000080c */
[----:B------:R-:W-:Y:S01]  /*0dd0*/  DFMA R28, R26, UR12, R30 ;  /* 0x0000000c1a1c7c2b */ /* 0x000fe2000800001e */
[----:B------:R-:W-:Y:S01]  /*0de0*/  UMOV UR12, 0x9f02676f ;  /* 0x9f02676f000c7882 */ /* 0x000fe20000000000 */
[----:B------:R-:W-:Y:S01]  /*0df0*/  UMOV UR13, 0x3ef3b266 ;  /* 0x3ef3b266000d7882 */ /* 0x000fe20000000000 */
[----:B------:R-:W-:Y:S02]  /*0e00*/  DADD R30, R6, R6 ;  /* 0x00000000061e7229 */ /* 0x000fe40000000006 */
[----:B------:R-:W-:Y:S01]  /*0e10*/  DADD R6, R32, -UR14 ;  /* 0x8000000e20067e29 */ /* 0x000fe20008000000 */
[----:B------:R-:W-:Y:S01]  /*0e20*/  UMOV UR14, 0xfefa39ef ;  /* 0xfefa39ef000e7882 */ /* 0x000fe20000000000 */
[----:B------:R-:W-:Y:S01]  /*0e30*/  UMOV UR15, 0x3fe62e42 ;  /* 0x3fe62e42000f7882 */ /* 0x000fe20000000000 */
[----:B------:R-:W-:Y:S01]  /*0e40*/  DFMA R28, R26, R28, UR12 ;  /* 0x0000000c1a1c7e2b */ /* 0x000fe2000800001c */
[----:B------:R-:W-:Y:S01]  /*0e50*/  UMOV UR12, 0xa9ab0956 ;  /* 0xa9ab0956000c7882 */ /* 0x000fe20000000000 */
[----:B------:R-:W-:Y:S01]  /*0e60*/  UMOV UR13, 0x3f1745cb ;  /* 0x3f1745cb000d7882 */ /* 0x000fe20000000000 */
[----:B------:R-:W-:-:S02]  /*0e70*/  DFMA R30, R8, -R12, R30 ;  /* 0x8000000c081e722b */ /* 0x000fc4000000001e */
[----:B------:R-:W-:-:S03]  /*0e80*/  DFMA R8, R6, UR14, R12 ;  /* 0x0000000e06087c2b */ /* 0x000fc6000800000c */
[----:B------:R-:W-:Y:S01]  /*0e90*/  DFMA R28, R26, R28, UR12 ;  /* 0x0000000c1a1c7e2b */ /* 0x000fe2000800001c */
[----:B------:R-:W-:Y:S01]  /*0ea0*/  UMOV UR12, 0x2d1b5154 ;  /* 0x2d1b5154000c7882 */ /* 0x000fe20000000000 */
[----:B------:R-:W-:Y:S01]  /*0eb0*/  UMOV UR13, 0x3f3c71c7 ;  /* 0x3f3c71c7000d7882 */ /* 0x000fe20000000000 */
[----:B------:R-:W-:-:S05]  /*0ec0*/  DMUL R30, R10, R30 ;  /* 0x0000001e0a1e7228 */ /* 0x000fca0000000000 */
        /* <DEDUP_REMOVED lines=11> */
[----:B------:R-:W-:Y:S02]  /*0f80*/  UMOV UR13, 0x3fe62e42 ;  /* 0x3fe62e42000d7882 */ /* 0x000fe40000000000 */
[----:B------:R-:W-:Y:S01]  /*0f90*/  DFMA R32, R6, -UR12, R8 ;  /* 0x8000000c06207c2b */ /* 0x000fe20008000008 */
[----:B------:R-:W-:Y:S01]  /*0fa0*/  UMOV UR12, 0x3b39803f ;  /* 0x3b39803f000c7882 */ /* 0x000fe20000000000 */
[----:B------:R-:W-:Y:S02]  /*0fb0*/  UMOV UR13, 0x3c7abc9e ;  /* 0x3c7abc9e000d7882 */ /* 0x000fe40000000000 */
[----:B------:R-:W-:-:S04]  /*0fc0*/  DMUL R28, R26, R28 ;  /* 0x0000001c1a1c7228 */ /* 0x000fc80000000000 */
[----:B------:R-:W-:-:S04]  /*0fd0*/  DADD R32, -R12, R32 ;  /* 0x000000000c207229 */ /* 0x000fc80000000120 */
[----:B------:R-:W-:-:S08]  /*0fe0*/  DFMA R28, R12, R28, R30 ;  /* 0x0000001c0c1c722b */ /* 0x000fd0000000001e */
[----:B------:R-:W-:-:S08]  /*0ff0*/  DADD R28, R28, -R32 ;  /* 0x000000001c1c7229 */ /* 0x000fd00000000820 */
[----:B------:R-:W-:-:S08]  /*1000*/  DFMA R28, R6, UR12, R28 ;  /* 0x0000000c061c7c2b */ /* 0x000fd0000800001c */
[----:B------:R-:W-:Y:S01]  /*1010*/  DADD R8, R8, R28 ;  /* 0x0000000008087229 */ /* 0x000fe2000000001c */
[----:B------:R-:W-:Y:S10]  /*1020*/  BRA `(.L_x_10) ;  /* 0x0000000000187947 */ /* 0x000ff40003800000 */
.L_x_9:
[----:B------:R-:W-:Y:S01]  /*1030*/  IMAD.MOV.U32 R6, RZ, RZ, 0x0 ;  /* 0x00000000ff067424 */ /* 0x000fe200078e00ff */
[----:B------:R-:W-:Y:S01]  /*1040*/  LOP3.LUT P0, RZ, R9, 0x7fffffff, RZ, 0xc0, !PT ;  /* 0x7fffffff09ff7812 */ /* 0x000fe2000780c0ff */
[----:B------:R-:W-:-:S06]  /*1050*/  IMAD.MOV.U32 R7, RZ, RZ, 0x7ff00000 ;  /* 0x7ff00000ff077424 */ /* 0x000fcc00078e00ff */
[----:B------:R-:W-:-:S10]  /*1060*/  DFMA R6, R8, R6, +INF ;  /* 0x7ff000000806742b */ /* 0x000fd40000000006 */
[----:B------:R-:W-:Y:S02]  /*1070*/  FSEL R8, R6, RZ, P0 ;  /* 0x000000ff06087208 */ /* 0x000fe40000000000 */
[----:B------:R-:W-:-:S07]  /*1080*/  FSEL R9, R7, -QNAN , P0 ;  /* 0xfff0000007097808 */ /* 0x000fce0000000000 */
.L_x_10:
[----:B------:R-:W-:Y:S05]  /*1090*/  BSYNC.RECONVERGENT B1 ;  /* 0x0000000000017941 */ /* 0x000fea0003800200 */
.L_x_8:
[----:B------:R-:W2:Y:S02]  /*10a0*/  LDG.E.64 R6, desc[UR4][R20.64] ;  /* 0x0000000414067981 */ /* 0x000ea4000c1e1b00 */
[----:B--2---:R-:W-:-:S07]  /*10b0*/  DFMA R6, R8, R2, R6 ;  /* 0x000000020806722b */ /* 0x004fce0000000006 */
[----:B------:R1:W-:Y:S04]  /*10c0*/  STG.E.64 desc[UR4][R20.64], R6 ;  /* 0x0000000614007986 */ /* 0x0003e8000c101b04 */
.L_x_5:
[----:B------:R-:W-:Y:S05]  /*10d0*/  BSYNC.RECONVERGENT B0 ;  /* 0x0000000000007941 */ /* 0x000fea0003800200 */
.L_x_4:
[----:B0-----:R-:W0:Y:S01]  /*10e0*/  LDC.64 R2, c[0x0][0x3b8] ;  /* 0x0000ee00ff027b82 */ /* 0x001e220000000a00 */
[----:B------:R-:W-:Y:S02]  /*10f0*/  UIADD3 UR6, UP1, UPT, UR6, 0x8, URZ ;  /* 0x0000000806067890 */ /* 0x000fe4000ff3e0ff */
[----:B------:R-:W-:Y:S02]  /*1100*/  UIADD3 UR8, UP2, UPT, UR8, 0x8, URZ ;  /* 0x0000000808087890 */ /* 0x000fe4000ff5e0ff */
[----:B------:R-:W-:Y:S02]  /*1110*/  UIADD3.X UR7, UPT, UPT, URZ, UR7, URZ, UP1, !UPT ;  /* 0x00000007ff077290 */ /* 0x000fe40008ffe4ff */
[----:B------:R-:W-:Y:S01]  /*1120*/  UIADD3.X UR9, UPT, UPT, URZ, UR9, URZ, UP2, !UPT ;  /* 0x00000009ff097290 */ /* 0x000fe200097fe4ff */
[----:B0-----:R-:W-:-:S04]  /*1130*/  LEA R14, P0, R2, R14, 0x3 ;  /* 0x0000000e020e7211 */ /* 0x001fc800078018ff */
[----:B------:R-:W-:Y:S01]  /*1140*/  LEA.HI.X R15, R2, R15, R3, 0x3, P0 ;  /* 0x0000000f020f7211 */ /* 0x000fe200000f1c03 */
[----:B------:R-:W-:Y:S08]  /*1150*/  BRA.U UP0, `(.L_x_11) ;  /* 0xfffffff1005c7547 */ /* 0x000ff0000b83ffff */
[----:B------:R-:W-:Y:S05]  /*1160*/  EXIT ;  /* 0x000000000000794d */ /* 0x000fea0003800000 */
        .weak           $__internal_0_$__cuda_sm20_div_rn_f64_full
        .type           $__internal_0_$__cuda_sm20_div_rn_f64_full,@function
        .size           $__internal_0_$__cuda_sm20_div_rn_f64_full,(.L_x_82 - $__internal_0_$__cuda_sm20_div_rn_f64_full)
$__internal_0_$__cuda_sm20_div_rn_f64_full:
[C---:B------:R-:W-:Y:S01]  /*1170*/  FSETP.GEU.AND P0, PT, |R9|.reuse, 1.469367938527859385e-39, PT ;  /* 0x001000000900780b */ /* 0x040fe20003f0e200 */
[----:B------:R-:W-:Y:S01]  /*1180*/  IMAD.MOV.U32 R7, RZ, RZ, R26 ;  /* 0x000000ffff077224 */ /* 0x000fe200078e001a */
[C---:B------:R-:W-:Y:S01]  /*1190*/  LOP3.LUT R10, R9.reuse, 0x800fffff, RZ, 0xc0, !PT ;  /* 0x800fffff090a7812 */ /* 0x040fe200078ec0ff */
[----:B------:R-:W-:Y:S01]  /*11a0*/  IMAD.MOV.U32 R30, RZ, RZ, 0x1 ;  /* 0x00000001ff1e7424 */ /* 0x000fe200078e00ff */
[----:B------:R-:W-:Y:S01]  /*11b0*/  LOP3.LUT R36, R9, 0x7ff00000, RZ, 0xc0, !PT ;  /* 0x7ff0000009247812 */ /* 0x000fe200078ec0ff */
[----:B------:R-:W-:Y:S01]  /*11c0*/  IMAD.MOV.U32 R6, RZ, RZ, R5 ;  /* 0x000000ffff067224 */ /* 0x000fe200078e0005 */
[----:B------:R-:W-:Y:S01]  /*11d0*/  LOP3.LUT R11, R10, 0x3ff00000, RZ, 0xfc, !PT ;  /* 0x3ff000000a0b7812 */ /* 0x000fe200078efcff */
[----:B------:R-:W-:Y:S01]  /*11e0*/  IMAD.MOV.U32 R10, RZ, RZ, R8 ;  /* 0x000000ffff0a7224 */ /* 0x000fe200078e0008 */
[C---:B------:R-:W-:Y:S01]  /*11f0*/  FSETP.GEU.AND P2, PT, |R7|.reuse, 1.469367938527859385e-39, PT ;  /* 0x001000000700780b */ /* 0x040fe20003f4e200 */
[----:B------:R-:W-:Y:S01]  /*1200*/  IMAD.MOV.U32 R34, RZ, RZ, 0x1ca00000 ;  /* 0x1ca00000ff227424 */ /* 0x000fe200078e00ff */
[----:B------:R-:W-:Y:S01]  /*1210*/  LOP3.LUT R5, R7, 0x7ff00000, RZ, 0xc0, !PT ;  /* 0x7ff0000007057812 */ /* 0x000fe200078ec0ff */
[----:B------:R-:W-:Y:S02]  /*1220*/  BSSY.RECONVERGENT B2, `(.L_x_12) ;  /* 0x000004e000027945 */ /* 0x000fe40003800200 */
[----:B------:R-:W-:Y:S01]  /*1230*/  @!P0 DMUL R10, R8, 8.98846567431157953865e+307 ;  /* 0x7fe00000080a8828 */ /* 0x000fe20000000000 */
[----:B------:R-:W-:-:S05]  /*1240*/  ISETP.GE.U32.AND P1, PT, R5, R36, PT ;  /* 0x000000240500720c */ /* 0x000fca0003f26070 */
[----:B------:R-:W0:Y:S02]  /*1250*/  MUFU.RCP64H R31, R11 ;  /* 0x0000000b001f7308 */ /* 0x000e240000001800 */
[----:B------:R-:W-:Y:S02]  /*1260*/  @!P2 LOP3.LUT R28, R9, 0x7ff00000, RZ, 0xc0, !PT ;  /* 0x7ff00000091ca812 */ /* 0x000fe400078ec0ff */
[----:B------:R-:W-:Y:S02]  /*1270*/  @!P0 LOP3.LUT R36, R11, 0x7ff00000, RZ, 0xc0, !PT ;  /* 0x7ff000000b248812 */ /* 0x000fe400078ec0ff */
[----:B------:R-:W-:-:S04]  /*1280*/  @!P2 ISETP.GE.U32.AND P3, PT, R5, R28, PT ;  /* 0x0000001c0500a20c */ /* 0x000fc80003f66070 */
[----:B------:R-:W-:-:S04]  /*1290*/  @!P2 SEL R29, R34, 0x63400000, !P3 ;  /* 0x63400000221da807 */ /* 0x000fc80005800000 */
[----:B------:R-:W-:Y:S01]  /*12a0*/  @!P2 LOP3.LUT R32, R29, 0x80000000, R7, 0xf8, !PT ;  /* 0x800000001d20a812 */ /* 0x000fe200078ef807 */
[----:B0-----:R-:W-:-:S03]  /*12b0*/  DFMA R26, R30, -R10, 1 ;  /* 0x3ff000001e1a742b */ /* 0x001fc6000000080a */
[----:B------:R-:W-:Y:S01]  /*12c0*/  @!P2 LOP3.LUT R33, R32, 0x100000, RZ, 0xfc, !PT ;  /* 0x001000002021a812 */ /* 0x000fe200078efcff */
[----:B------:R-:W-:-:S04]  /*12d0*/  @!P2 IMAD.MOV.U32 R32, RZ, RZ, RZ ;  /* 0x000000ffff20a224 */ /* 0x000fc800078e00ff */
[----:B------:R-:W-:-:S08]  /*12e0*/  DFMA R26, R26, R26, R26 ;  /* 0x0000001a1a1a722b */ /* 0x000fd0000000001a */
[----:B------:R-:W-:Y:S01]  /*12f0*/  DFMA R30, R30, R26, R30 ;  /* 0x0000001a1e1e722b */ /* 0x000fe2000000001e */
[----:B------:R-:W-:Y:S01]  /*1300*/  SEL R27, R34, 0x63400000, !P1 ;  /* 0x63400000221b7807 */ /* 0x000fe20004800000 */
[----:B------:R-:W-:-:S03]  /*1310*/  IMAD.MOV.U32 R26, RZ, RZ, R6 ;  /* 0x000000ffff1a7224 */ /* 0x000fc600078e0006 */
[----:B------:R-:W-:-:S03]  /*1320*/  LOP3.LUT R27, R27, 0x800fffff, R7, 0xf8, !PT ;  /* 0x800fffff1b1b7812 */ /* 0x000fc600078ef807 */
[----:B------:R-:W-:-:S03]  /*1330*/  DFMA R28, R30, -R10, 1 ;  /* 0x3ff000001e1c742b */ /* 0x000fc6000000080a */
[----:B------:R-:W-:-:S05]  /*1340*/  @!P2 DFMA R26, R26, 2, -R32 ;  /* 0x400000001a1aa82b */ /* 0x000fca0000000820 */
[----:B------:R-:W-:-:S08]  /*1350*/  DFMA R28, R30, R28, R30 ;  /* 0x0000001c1e1c722b */ /* 0x000fd0000000001e */
[----:B------:R-:W-:-:S08]  /*1360*/  DMUL R30, R28, R26 ;  /* 0x0000001a1c1e7228 */ /* 0x000fd00000000000 */
[----:B------:R-:W-:-:S08]  /*1370*/  DFMA R32, R30, -R10, R26 ;  /* 0x8000000a1e20722b */ /* 0x000fd0000000001a */
[----:B------:R-:W-:Y:S01]  /*1380*/  DFMA R32, R28, R32, R30 ;  /* 0x000000201c20722b */ /* 0x000fe2000000001e */
[----:B------:R-:W-:Y:S01]  /*1390*/  IMAD.MOV.U32 R31, RZ, RZ, R5 ;  /* 0x000000ffff1f7224 */ /* 0x000fe200078e0005 */
[----:B------:R-:W-:Y:S01]  /*13a0*/  @!P2 LOP3.LUT R31, R27, 0x7ff00000, RZ, 0xc0, !PT ;  /* 0x7ff000001b1fa812 */ /* 0x000fe200078ec0ff */
[----:B------:R-:W-:-:S04]  /*13b0*/  VIADD R29, R36, 0xffffffff ;  /* 0xffffffff241d7836 */ /* 0x000fc80000000000 */
[----:B------:R-:W-:-:S05]  /*13c0*/  VIADD R28, R31, 0xffffffff ;  /* 0xffffffff1f1c7836 */ /* 0x000fca0000000000 */
[----:B------:R-:W-:-:S04]  /*13d0*/  ISETP.GT.U32.AND P0, PT, R28, 0x7feffffe, PT ;  /* 0x7feffffe1c00780c */ /* 0x000fc80003f04070 */
[----:B------:R-:W-:-:S13]  /*13e0*/  ISETP.GT.U32.OR P0, PT, R29, 0x7feffffe, P0 ;  /* 0x7feffffe1d00780c */ /* 0x000fda0000704470 */
[----:B------:R-:W-:Y:S05]  /*13f0*/  @P0 BRA `(.L_x_13) ;  /* 0x00000000006c0947 */ /* 0x000fea0003800000 */
[----:B------:R-:W-:-:S04]  /*1400*/  LOP3.LUT R28, R9, 0x7ff00000, RZ, 0xc0, !PT ;  /* 0x7ff00000091c7812 */ /* 0x000fc800078ec0ff */
[CC--:B------:R-:W-:Y:S02]  /*1410*/  VIADDMNMX R6, R5.reuse, -R28.reuse, 0xb9600000, !PT ;  /* 0xb960000005067446 */ /* 0x0c0fe4000780091c */
[----:B------:R-:W-:Y:S02]  /*1420*/  ISETP.GE.U32.AND P0, PT, R5, R28, PT ;  /* 0x0000001c0500720c */ /* 0x000fe40003f06070 */
[----:B------:R-:W-:Y:S01]  /*1430*/  VIMNMX R5, PT, PT, R6, 0x46a00000, PT ;  /* 0x46a0000006057848 */ /* 0x000fe20003fe0100 */
[----:B------:R-:W-:Y:S01]  /*1440*/  IMAD.MOV.U32 R6, RZ, RZ, RZ ;  /* 0x000000ffff067224 */ /* 0x000fe200078e00ff */
[----:B------:R-:W-:-:S05]  /*1450*/  SEL R34, R34, 0x63400000, !P0 ;  /* 0x6340000022227807 */ /* 0x000fca0004000000 */
[----:B------:R-:W-:-:S04]  /*1460*/  IMAD.IADD R5, R5, 0x1, -R34 ;  /* 0x0000000105057824 */ /* 0x000fc800078e0a22 */
[----:B------:R-:W-:-:S06]  /*1470*/  VIADD R7, R5, 0x7fe00000 ;  /* 0x7fe0000005077836 */ /* 0x000fcc0000000000 */
[----:B------:R-:W-:-:S10]  /*1480*/  DMUL R28, R32, R6 ;  /* 0x00000006201c7228 */ /* 0x000fd40000000000 */
[----:B------:R-:W-:-:S13]  /*1490*/  FSETP.GTU.AND P0, PT, |R29|, 1.469367938527859385e-39, PT ;  /* 0x001000001d00780b */ /* 0x000fda0003f0c200 */
[----:B------:R-:W-:Y:S05]  /*14a0*/  @P0 BRA `(.L_x_14) ;  /* 0x0000000000940947 */ /* 0x000fea0003800000 */
[----:B------:R-:W-:Y:S01]  /*14b0*/  DFMA R10, R32, -R10, R26 ;  /* 0x8000000a200a722b */ /* 0x000fe2000000001a */
[----:B------:R-:W-:-:S09]  /*14c0*/  IMAD.MOV.U32 R6, RZ, RZ, RZ ;  /* 0x000000ffff067224 */ /* 0x000fd200078e00ff */
[C---:B------:R-:W-:Y:S02]  /*14d0*/  FSETP.NEU.AND P0, PT, R11.reuse, RZ, PT ;  /* 0x000000ff0b00720b */ /* 0x040fe40003f0d000 */
[----:B------:R-:W-:-:S04]  /*14e0*/  LOP3.LUT R27, R11, 0x80000000, R9, 0x48, !PT ;  /* 0x800000000b1b7812 */ /* 0x000fc800078e4809 */
[----:B------:R-:W-:-:S07]  /*14f0*/  LOP3.LUT R7, R27, R7, RZ, 0xfc, !PT ;  /* 0x000000071b077212 */ /* 0x000fce00078efcff */
[----:B------:R-:W-:Y:S05]  /*1500*/  @!P0 BRA `(.L_x_14) ;  /* 0x00000000007c8947 */ /* 0x000fea0003800000 */
[----:B------:R-:W-:Y:S01]  /*1510*/  IMAD.MOV R9, RZ, RZ, -R5 ;  /* 0x000000ffff097224 */ /* 0x000fe200078e0a05 */
[----:B------:R-:W-:Y:S01]  /*1520*/  DMUL.RP R6, R32, R6 ;  /* 0x0000000620067228 */ /* 0x000fe20000008000 */
[----:B------:R-:W-:Y:S01]  /*1530*/  IMAD.MOV.U32 R8, RZ, RZ, RZ ;  /* 0x000000ffff087224 */ /* 0x000fe200078e00ff */
[----:B------:R-:W-:-:S05]  /*1540*/  IADD3 R5, PT, PT, -R5, -0x43300000, RZ ;  /* 0xbcd0000005057810 */ /* 0x000fca0007ffe1ff */
[----:B------:R-:W-:-:S03]  /*1550*/  DFMA R8, R28, -R8, R32 ;  /* 0x800000081c08722b */ /* 0x000fc60000000020 */
[----:B------:R-:W-:-:S07]  /*1560*/  LOP3.LUT R27, R7, R27, RZ, 0x3c, !PT ;  /* 0x0000001b071b7212 */ /* 0x000fce00078e3cff */
[----:B------:R-:W-:-:S04]  /*1570*/  FSETP.NEU.AND P0, PT, |R9|, R5, PT ;  /* 0x000000050900720b */ /* 0x000fc80003f0d200 */
[----:B------:R-:W-:Y:S02]  /*1580*/  FSEL R28, R6, R28, !P0 ;  /* 0x0000001c061c7208 */ /* 0x000fe40004000000 */
[----:B------:R-:W-:Y:S01]  /*1590*/  FSEL R29, R27, R29, !P0 ;  /* 0x0000001d1b1d7208 */ /* 0x000fe20004000000 */
[----:B------:R-:W-:Y:S06]  /*15a0*/  BRA `(.L_x_14) ;  /* 0x0000000000547947 */ /* 0x000fec0003800000 */
.L_x_13:
[----:B------:R-:W-:-:S14]  /*15b0*/  DSETP.NAN.AND P0, PT, R6, R6, PT ;  /* 0x000000060600722a */ /* 0x000fdc0003f08000 */
[----:B------:R-:W-:Y:S05]  /*15c0*/  @P0 BRA `(.L_x_15) ;  /* 0x0000000000440947 */ /* 0x000fea0003800000 */
[----:B------:R-:W-:-:S14]  /*15d0*/  DSETP.NAN.AND P0, PT, R8, R8, PT ;  /* 0x000000080800722a */ /* 0x000fdc0003f08000 */
[----:B------:R-:W-:Y:S05]  /*15e0*/  @P0 BRA `(.L_x_16) ;  /* 0x0000000000300947 */ /* 0x000fea0003800000 */
[----:B------:R-:W-:Y:S01]  /*15f0*/  ISETP.NE.AND P0, PT, R31, R36, PT ;  /* 0x000000241f00720c */ /* 0x000fe20003f05270 */
[----:B------:R-:W-:Y:S02]  /*1600*/  IMAD.MOV.U32 R28, RZ, RZ, 0x0 ;  /* 0x00000000ff1c7424 */ /* 0x000fe400078e00ff */
[----:B------:R-:W-:-:S10]  /*1610*/  IMAD.MOV.U32 R29, RZ, RZ, -0x80000 ;  /* 0xfff80000ff1d7424 */ /* 0x000fd400078e00ff */
[----:B------:R-:W-:Y:S05]  /*1620*/  @!P0 BRA `(.L_x_14) ;  /* 0x0000000000348947 */ /* 0x000fea0003800000 */
[----:B------:R-:W-:Y:S02]  /*1630*/  ISETP.NE.AND P0, PT, R31, 0x7ff00000, PT ;  /* 0x7ff000001f00780c */ /* 0x000fe40003f05270 */
[----:B------:R-:W-:Y:S02]  /*1640*/  LOP3.LUT R29, R7, 0x80000000, R9, 0x48, !PT ;  /* 0x80000000071d7812 */ /* 0x000fe400078e4809 */
[----:B------:R-:W-:-:S13]  /*1650*/  ISETP.EQ.OR P0, PT, R36, RZ, !P0 ;  /* 0x000000ff2400720c */ /* 0x000fda0004702670 */
[----:B------:R-:W-:Y:S01]  /*1660*/  @P0 LOP3.LUT R5, R29, 0x7ff00000, RZ, 0xfc, !PT ;  /* 0x7ff000001d050812 */ /* 0x000fe200078efcff */
[----:B------:R-:W-:Y:S02]  /*1670*/  @!P0 IMAD.MOV.U32 R28, RZ, RZ, RZ ;  /* 0x000000ffff1c8224 */ /* 0x000fe400078e00ff */
[----:B------:R-:W-:Y:S02]  /*1680*/  @P0 IMAD.MOV.U32 R28, RZ, RZ, RZ ;  /* 0x000000ffff1c0224 */ /* 0x000fe400078e00ff */
[----:B------:R-:W-:Y:S01]  /*1690*/  @P0 IMAD.MOV.U32 R29, RZ, RZ, R5 ;  /* 0x000000ffff1d0224 */ /* 0x000fe200078e0005 */
[----:B------:R-:W-:Y:S06]  /*16a0*/  BRA `(.L_x_14) ;  /* 0x0000000000147947 */ /* 0x000fec0003800000 */
.L_x_16:
[----:B------:R-:W-:Y:S01]  /*16b0*/  LOP3.LUT R29, R9, 0x80000, RZ, 0xfc, !PT ;  /* 0x00080000091d7812 */ /* 0x000fe200078efcff */
[----:B------:R-:W-:Y:S01]  /*16c0*/  IMAD.MOV.U32 R28, RZ, RZ, R8 ;  /* 0x000000ffff1c7224 */ /* 0x000fe200078e0008 */
[----:B------:R-:W-:Y:S06]  /*16d0*/  BRA `(.L_x_14) ;  /* 0x0000000000087947 */ /* 0x000fec0003800000 */
.L_x_15:
[----:B------:R-:W-:Y:S01]  /*16e0*/  LOP3.LUT R29, R7, 0x80000, RZ, 0xfc, !PT ;  /* 0x00080000071d7812 */ /* 0x000fe200078efcff */
[----:B------:R-:W-:-:S07]  /*16f0*/  IMAD.MOV.U32 R28, RZ, RZ, R6 ;  /* 0x000000ffff1c7224 */ /* 0x000fce00078e0006 */
.L_x_14:
[----:B------:R-:W-:Y:S05]  /*1700*/  BSYNC.RECONVERGENT B2 ;  /* 0x0000000000027941 */ /* 0x000fea0003800200 */
.L_x_12:
[----:B------:R-:W-:Y:S02]  /*1710*/  IMAD.MOV.U32 R6, RZ, RZ, R0 ;  /* 0x000000ffff067224 */ /* 0x000fe400078e0000 */
[----:B------:R-:W-:-:S04]  /*1720*/  IMAD.MOV.U32 R7, RZ, RZ, 0x0 ;  /* 0x00000000ff077424 */ /* 0x000fc800078e00ff */
[----:B------:R-:W-:Y:S05]  /*1730*/  RET.REL.NODEC R6 `(norm_prob) ;  /* 0xffffffe806307950 */ /* 0x000fea0003c3ffff */
.L_x_17:
[----:B------:R-:W-:-:S00]  /*1740*/  BRA `(.L_x_17) ;  /* 0xfffffffc00fc7947 */ /* 0x000fc0000383ffff */
[----:B------:R-:W-:-:S00]  /*1750*/  NOP ;  /* 0x0000000000007918 */ /* 0x000fc00000000000 */
        /* <DEDUP_REMOVED lines=10> */
.L_x_82:


//--------------------- .text.merge_all           --------------------------
	.section	.text.merge_all,"ax",@progbits
	.align	128
        .global         merge_all
        .type           merge_all,@function
        .size           merge_all,(.L_x_88 - merge_all)
        .other          merge_all,@"STO_CUDA_ENTRY STV_DEFAULT"
merge_all:
.text.merge_all:
        /* <DEDUP_REMOVED lines=16> */
[----:B------:R-:W0:Y:S01]  /*0100*/  LDCU.64 UR6, c[0x0][0x380] ;  /* 0x00007000ff0677ac */ /* 0x000e220008000a00 */
[----:B------:R-:W-:Y:S01]  /*0110*/  IMAD.SHL.U32 R6, R0, 0x8, RZ ;  /* 0x0000000800067824 */ /* 0x000fe200078e00ff */
[----:B------:R-:W-:-:S04]  /*0120*/  SHF.R.U32.HI R7, RZ, 0x1d, R0 ;  /* 0x0000001dff077819 */ /* 0x000fc80000011600 */
[----:B0-----:R-:W-:-:S04]  /*0130*/  IADD3 R2, P0, PT, R6, UR6, RZ ;  /* 0x0000000606027c10 */ /* 0x001fc8000ff1e0ff */
[----:B------:R-:W-:-:S05]  /*0140*/  IADD3.X R3, PT, PT, R7, UR7, RZ, P0, !PT ;  /* 0x0000000707037c10 */ /* 0x000fca00087fe4ff */
[----:B------:R-:W2:Y:S01]  /*0150*/  LDG.E.64 R4, desc[UR4][R2.64] ;  /* 0x0000000402047981 */ /* 0x000ea2000c1e1b00 */
[----:B------:R-:W-:Y:S01]  /*0160*/  UMOV UR6, 0xa0b5ed8d ;  /* 0xa0b5ed8d00067882 */ /* 0x000fe20000000000 */
[----:B------:R-:W-:Y:S02]  /*0170*/  UMOV UR7, 0x3eb0c6f7 ;  /* 0x3eb0c6f700077882 */ /* 0x000fe40000000000 */
[----:B--2---:R-:W-:-:S14]  /*0180*/  DSETP.GEU.AND P0, PT, R4, UR6, PT ;  /* 0x0000000604007e2a */ /* 0x004fdc000bf0e000 */
[----:B------:R-:W-:Y:S05]  /*0190*/  @!P0 EXIT ;  /* 0x000000000000894d */ /* 0x000fea0003800000 */
[----:B------:R-:W0:Y:S01]  /*01a0*/  LDCU.64 UR6, c[0x0][0x398] ;  /* 0x00007300ff0677ac */ /* 0x000e220008000a00 */
[----:B------:R-:W1:Y:S01]  /*01b0*/  LDCU.64 UR10, c[0x0][0x3d0] ;  /* 0x00007a00ff0a77ac */ /* 0x000e620008000a00 */
[----:B------:R-:W2:Y:S01]  /*01c0*/  LDCU.64 UR8, c[0x0][0x3b8] ;  /* 0x00007700ff0877ac */ /* 0x000ea20008000a00 */
[----:B0-----:R-:W-:-:S04]  /*01d0*/  LEA R4, P0, R0, UR6, 0x2 ;  /* 0x0000000600047c11 */ /* 0x001fc8000f8010ff */
[----:B------:R-:W-:-:S05]  /*01e0*/  LEA.HI.X R5, R0, UR7, RZ, 0x2, P0 ;  /* 0x0000000700057c11 */ /* 0x000fca00080f14ff */
[----:B------:R-:W3:Y:S01]  /*01f0*/  LDG.E R12, desc[UR4][R4.64] ;  /* 0x00000004040c7981 */ /* 0x000ee2000c1e1900 */
[----:B------:R-:W-:Y:S01]  /*0200*/  BSSY.RECONVERGENT B0, `(.L_x_18) ;  /* 0x0000021000007945 */ /* 0x000fe20003800200 */
[----:B---3--:R-:W-:-:S13]  /*0210*/  ISETP.GE.AND P0, PT, R12, 0x1, PT ;  /* 0x000000010c00780c */ /* 0x008fda0003f06270 */
[----:B-12---:R-:W-:Y:S05]  /*0220*/  @!P0 BRA `(.L_x_19) ;  /* 0x0000000000788947 */ /* 0x006fea0003800000 */
[----:B------:R-:W0:Y:S01]  /*0230*/  LDCU.64 UR6, c[0x0][0x3a8] ;  /* 0x00007500ff0677ac */ /* 0x000e220008000a00 */
[----:B------:R-:W1:Y:S01]  /*0240*/  LDC.64 R8, c[0x0][0x3d8] ;  /* 0x0000f600ff087b82 */ /* 0x000e620000000a00 */
[----:B0-----:R-:W-:-:S04]  /*0250*/  IADD3 R6, P0, PT, R6, UR6, RZ ;  /* 0x0000000606067c10 */ /* 0x001fc8000ff1e0ff */
[----:B------:R-:W-:-:S05]  /*0260*/  IADD3.X R7, PT, PT, R7, UR7, RZ, P0, !PT ;  /* 0x0000000707077c10 */ /* 0x000fca00087fe4ff */
[----:B------:R-:W2:Y:S01]  /*0270*/  LDG.E.64 R10, desc[UR4][R6.64] ;  /* 0x00000004060a7981 */ /* 0x000ea2000c1e1b00 */
[----:B------:R-:W-:Y:S02]  /*0280*/  IMAD.MOV.U32 R17, RZ, RZ, R12 ;  /* 0x000000ffff117224 */ /* 0x000fe400078e000c */
[----:B--2---:R-:W-:Y:S02]  /*0290*/  IMAD.MOV.U32 R19, RZ, RZ, R10 ;  /* 0x000000ffff137224 */ /* 0x004fe400078e000a */
[----:B-1----:R-:W-:-:S07]  /*02a0*/  IMAD.MOV.U32 R16, RZ, RZ, R11 ;  /* 0x000000ffff107224 */ /* 0x002fce00078e000b */
.L_x_22:
[----:B------:R-:W-:-:S04]  /*02b0*/  LEA R12, P0, R19, UR8, 0x2 ;  /* 0x00000008130c7c11 */ /* 0x000fc8000f8010ff */
[----:B------:R-:W-:-:S06]  /*02c0*/  LEA.HI.X R13, R19, UR9, R16, 0x2, P0 ;  /* 0x00000009130d7c11 */ /* 0x000fcc00080f1410 */
[----:B------:R-:W2:Y:S02]  /*02d0*/  LDG.E R13, desc[UR4][R12.64] ;  /* 0x000000040c0d7981 */ /* 0x000ea4000c1e1900 */
[----:B--2---:R-:W-:-:S04]  /*02e0*/  IADD3 R14, P0, PT, R13, UR10, RZ ;  /* 0x0000000a0d0e7c10 */ /* 0x004fc8000ff1e0ff */
[----:B------:R-:W-:-:S05]  /*02f0*/  LEA.HI.X.SX32 R15, R13, UR11, 0x1, P0 ;  /* 0x0000000b0d0f7c11 */ /* 0x000fca00080f0eff */
[----:B------:R-:W2:Y:S01]  /*0300*/  LDG.E.U8 R14, desc[UR4][R14.64] ;  /* 0x000000040e0e7981 */ /* 0x000ea2000c1e1100 */
[----:B------:R-:W-:Y:S01]  /*0310*/  BSSY.RECONVERGENT B1, `(.L_x_20) ;  /* 0x0000009000017945 */ /* 0x000fe20003800200 */
[----:B------:R-:W-:Y:S02]  /*0320*/  IADD3 R19, P0, PT, R19, 0x1, RZ ;  /* 0x0000000113137810 */ /* 0x000fe40007f1e0ff */
[----:B--2---:R-:W-:-:S13]  /*0330*/  ISETP.GT.U32.AND P1, PT, R14, 0x1, PT ;  /* 0x000000010e00780c */ /* 0x004fda0003f24070 */
[----:B------:R-:W-:Y:S05]  /*0340*/  @P1 BRA `(.L_x_21) ;  /* 0x0000000000141947 */ /* 0x000fea0003800000 */
[----:B------:R-:W2:Y:S01]  /*0350*/  LDG.E.64 R14, desc[UR4][R2.64] ;  /* 0x00000004020e7981 */ /* 0x000ea2000c1e1b00 */
[----:B------:R-:W-:-:S05]  /*0360*/  IMAD.WIDE R12, R13, 0x8, R8 ;  /* 0x000000080d0c7825 */ /* 0x000fca00078e0208 */
[----:B--2---:R0:W-:Y:S04]  /*0370*/  REDG.E.ADD.F64.RN.STRONG.GPU desc[UR4][R12.64], R14 ;  /* 0x0000000e0c0079a6 */ /* 0x0041e8000c12ff04 */
[----:B------:R0:W5:Y:S04]  /*0380*/  LDG.E R17, desc[UR4][R4.64] ;  /* 0x0000000404117981 */ /* 0x000168000c1e1900 */
[----:B------:R0:W5:Y:S02]  /*0390*/  LDG.E.64 R10, desc[UR4][R6.64] ;  /* 0x00000004060a7981 */ /* 0x000164000c1e1b00 */
.L_x_21:
[----:B------:R-:W-:Y:S05]  /*03a0*/  BSYNC.RECONVERGENT B1 ;  /* 0x0000000000017941 */ /* 0x000fea0003800200 */
.L_x_20:
[----:B0----5:R-:W-:Y:S01]  /*03b0*/  IADD3 R12, P1, PT, R17, R10, RZ ;  /* 0x0000000a110c7210 */ /* 0x021fe20007f3e0ff */
[----:B------:R-:W-:-:S03]  /*03c0*/  IMAD.X R16, RZ, RZ, R16, P0 ;  /* 0x000000ffff107224 */ /* 0x000fc600000e0610 */
[----:B------:R-:W-:Y:S02]  /*03d0*/  ISETP.GE.U32.AND P0, PT, R19, R12, PT ;  /* 0x0000000c1300720c */ /* 0x000fe40003f06070 */
[----:B------:R-:W-:-:S04]  /*03e0*/  LEA.HI.X.SX32 R12, R17, R11, 0x1, P1 ;  /* 0x0000000b110c7211 */ /* 0x000fc800008f0eff */
[----:B------:R-:W-:-:S13]  /*03f0*/  ISETP.GE.AND.EX P0, PT, R16, R12, PT, P0 ;  /* 0x0000000c1000720c */ /* 0x000fda0003f06300 */
[----:B------:R-:W-:Y:S05]  /*0400*/  @!P0 BRA `(.L_x_22) ;  /* 0xfffffffc00a88947 */ /* 0x000fea000383ffff */
.L_x_19:
[----:B------:R-:W-:Y:S05]  /*0410*/  BSYNC.RECONVERGENT B0 ;  /* 0x0000000000007941 */ /* 0x000fea0003800200 */
.L_x_18:
[----:B------:R-:W0:Y:S02]  /*0420*/  LDCU.64 UR6, c[0x0][0x3a0] ;  /* 0x00007400ff0677ac */ /* 0x000e240008000a00 */
[----:B0-----:R-:W-:-:S04]  /*0430*/  LEA R4, P0, R0, UR6, 0x2 ;  /* 0x0000000600047c11 */ /* 0x001fc8000f8010ff */
[C---:B------:R-:W-:Y:S01]  /*0440*/  LEA.HI.X R5, R0.reuse, UR7, RZ, 0x2, P0 ;  /* 0x0000000700057c11 */ /* 0x040fe200080f14ff */
[----:B------:R-:W0:Y:S04]  /*0450*/  LDCU.64 UR6, c[0x0][0x3b0] ;  /* 0x00007600ff0677ac */ /* 0x000e280008000a00 */
[----:B------:R-:W2:Y:S01]  /*0460*/  LDG.E R10, desc[UR4][R4.64] ;  /* 0x00000004040a7981 */ /* 0x000ea2000c1e1900 */
[----:B0-----:R-:W-:-:S04]  /*0470*/  LEA R6, P0, R0, UR6, 0x3 ;  /* 0x0000000600067c11 */ /* 0x001fc8000f8018ff */
[----:B------:R-:W-:Y:S02]  /*0480*/  LEA.HI.X R7, R0, UR7, RZ, 0x3, P0 ;  /* 0x0000000700077c11 */ /* 0x000fe400080f1cff */
[----:B--2---:R-:W-:-:S13]  /*0490*/  ISETP.GE.AND P0, PT, R10, 0x1, PT ;  /* 0x000000010a00780c */ /* 0x004fda0003f06270 */
[----:B------:R-:W-:Y:S05]  /*04a0*/  @!P0 EXIT ;  /* 0x000000000000894d */ /* 0x000fea0003800000 */
[----:B------:R-:W2:Y:S01]  /*04b0*/  LDG.E.64 R12, desc[UR4][R6.64] ;  /* 0x00000004060c7981 */ /* 0x000ea2000c1e1b00 */
[----:B------:R-:W0:Y:S01]  /*04c0*/  LDC.64 R8, c[0x0][0x3d8] ;  /* 0x0000f600ff087b82 */ /* 0x000e220000000a00 */
[----:B------:R-:W1:Y:S01]  /*04d0*/  LDCU.64 UR10, c[0x0][0x3d0] ;  /* 0x00007a00ff0a77ac */ /* 0x000e620008000a00 */
[----:B------:R-:W3:Y:S01]  /*04e0*/  LDCU.64 UR6, c[0x0][0x3c0] ;  /* 0x00007800ff0677ac */ /* 0x000ee20008000a00 */
[----:B------:R-:W4:Y:S01]  /*04f0*/  LDCU.64 UR8, c[0x0][0x3c8] ;  /* 0x00007900ff0877ac */ /* 0x000f220008000a00 */
[----:B--2---:R-:W-:Y:S02]  /*0500*/  IMAD.MOV.U32 R0, RZ, RZ, R12 ;  /* 0x000000ffff007224 */ /* 0x004fe400078e000c */
[----:B01-34-:R-:W-:-:S07]  /*0510*/  IMAD.MOV.U32 R11, RZ, RZ, R13 ;  /* 0x000000ffff0b7224 */ /* 0x01bfce00078e000d */
.L_x_25:
[C---:B------:R-:W-:Y:S01]  /*0520*/  IMAD.SHL.U32 R18, R0.reuse, 0x4, RZ ;  /* 0x0000000400127824 */ /* 0x040fe200078e00ff */
[----:B------:R-:W-:-:S04]  /*0530*/  SHF.L.U64.HI R19, R0, 0x2, R11 ;  /* 0x0000000200137819 */ /* 0x000fc8000001020b */
[----:B------:R-:W-:-:S04]  /*0540*/  IADD3 R14, P0, PT, R18, UR6, RZ ;  /* 0x00000006120e7c10 */ /* 0x000fc8000ff1e0ff */
[----:B------:R-:W-:-:S05]  /*0550*/  IADD3.X R15, PT, PT, R19, UR7, RZ, P0, !PT ;  /* 0x00000007130f7c10 */ /* 0x000fca00087fe4ff */
        /* <DEDUP_REMOVED lines=8> */
[----:B------:R-:W-:Y:S01]  /*05e0*/  IADD3 R18, P1, PT, R18, UR8, RZ ;  /* 0x0000000812127c10 */ /* 0x000fe2000ff3e0ff */
[----:B------:R-:W2:Y:S03]  /*05f0*/  LDG.E.64 R12, desc[UR4][R2.64] ;  /* 0x00000004020c7981 */ /* 0x000ea6000c1e1b00 */
[----:B------:R-:W-:-:S05]  /*0600*/  IADD3.X R19, PT, PT, R19, UR9, RZ, P1, !PT ;  /* 0x0000000913137c10 */ /* 0x000fca0008ffe4ff */
[----:B------:R-:W3:Y:S02]  /*0610*/  LDG.E R18, desc[UR4][R18.64] ;  /* 0x0000000412127981 */ /* 0x000ee4000c1e1900 */
[----:B---3--:R-:W2:Y:S02]  /*0620*/  I2F.F64 R14, R18 ;  /* 0x00000012000e7312 */ /* 0x008ea40000201c00 */
[----:B--2---:R-:W-:Y:S01]  /*0630*/  DMUL R16, R12, R14 ;  /* 0x0000000e0c107228 */ /* 0x004fe20000000000 */
[----:B------:R-:W-:-:S06]  /*0640*/  IMAD.WIDE R14, R21, 0x8, R8 ;  /* 0x00000008150e7825 */ /* 0x000fcc00078e0208 */
[----:B------:R0:W-:Y:S04]  /*0650*/  REDG.E.ADD.F64.RN.STRONG.GPU desc[UR4][R14.64], R16 ;  /* 0x000000100e0079a6 */ /* 0x0001e8000c12ff04 */
[----:B------:R0:W5:Y:S04]  /*0660*/  LDG.E R10, desc[UR4][R4.64] ;  /* 0x00000004040a7981 */ /* 0x000168000c1e1900 */
[----:B------:R0:W5:Y:S02]  /*0670*/  LDG.E.64 R12, desc[UR4][R6.64] ;  /* 0x00000004060c7981 */ /* 0x000164000c1e1b00 */
.L_x_24:
[----:B------:R-:W-:Y:S05]  /*0680*/  BSYNC.RECONVERGENT B0 ;  /* 0x0000000000007941 */ /* 0x000fea0003800200 */
.L_x_23:
[----:B0----5:R-:W-:Y:S01]  /*0690*/  IADD3 R15, P1, PT, R10, R12, RZ ;  /* 0x0000000c0a0f7210 */ /* 0x021fe20007f3e0ff */
[----:B------:R-:W-:-:S03]  /*06a0*/  IMAD.X R11, RZ, RZ, R11, P0 ;  /* 0x000000ffff0b7224 */ /* 0x000fc600000e060b */
[----:B------:R-:W-:Y:S02]  /*06b0*/  ISETP.GE.U32.AND P0, PT, R0, R15, PT ;  /* 0x0000000f0000720c */ /* 0x000fe40003f06070 */
[----:B------:R-:W-:-:S04]  /*06c0*/  LEA.HI.X.SX32 R14, R10, R13, 0x1, P1 ;  /* 0x0000000d0a0e7211 */ /* 0x000fc800008f0eff */
[----:B------:R-:W-:-:S13]  /*06d0*/  ISETP.GE.AND.EX P0, PT, R11, R14, PT, P0 ;  /* 0x0000000e0b00720c */ /* 0x000fda0003f06300 */
[----:B------:R-:W-:Y:S05]  /*06e0*/  @!P0 BRA `(.L_x_25) ;  /* 0xfffffffc008c8947 */ /* 0x000fea000383ffff */
[----:B------:R-:W-:Y:S05]  /*06f0*/  EXIT ;  /* 0x000000000000794d */ /* 0x000fea0003800000 */
.L_x_26:
        /* <DEDUP_REMOVED lines=16> */
.L_x_88:


//--------------------- .text.calc_prob_all       --------------------------
	.section	.text.calc_prob_all,"ax",@progbits
	.align	128
        .global         calc_prob_all
        .type           calc_prob_all,@function
        .size           calc_prob_all,(.L_x_89 - calc_prob_all)
        .other          calc_prob_all,@"STO_CUDA_ENTRY STV_DEFAULT"
calc_prob_all:
.text.calc_prob_all:
        /* <DEDUP_REMOVED lines=18> */
[----:B------:R-:W-:Y:S01]  /*0120*/  SHF.R.U32.HI R9, RZ, 0x1d, R0 ;  /* 0x0000001dff097819 */ /* 0x000fe20000011600 */
[----:B------:R-:W1:Y:S01]  /*0130*/  LDCU.64 UR8, c[0x0][0x398] ;  /* 0x00007300ff0877ac */ /* 0x000e620008000a00 */
[----:B------:R-:W2:Y:S02]  /*0140*/  LDCU.64 UR10, c[0x0][0x3d0] ;  /* 0x00007a00ff0a77ac */ /* 0x000ea40008000a00 */
[----:B0-----:R-:W-:-:S04]  /*0150*/  IADD3 R4, P0, PT, R8, UR6, RZ ;  /* 0x0000000608047c10 */ /* 0x001fc8000ff1e0ff */
[----:B------:R-:W-:Y:S01]  /*0160*/  IADD3.X R5, PT, PT, R9, UR7, RZ, P0, !PT ;  /* 0x0000000709057c10 */ /* 0x000fe200087fe4ff */
[----:B------:R-:W0:Y:S05]  /*0170*/  LDCU.64 UR6, c[0x0][0x3e0] ;  /* 0x00007c00ff0677ac */ /* 0x000e2a0008000a00 */
[----:B------:R-:W3:Y:S01]  /*0180*/  LDG.E.64 R4, desc[UR4][R4.64] ;  /* 0x0000000404047981 */ /* 0x000ee2000c1e1b00 */
[----:B-1----:R-:W-:-:S04]  /*0190*/  LEA R6, P1, R0, UR8, 0x2 ;  /* 0x0000000800067c11 */ /* 0x002fc8000f8210ff */
[----:B------:R-:W-:Y:S01]  /*01a0*/  LEA.HI.X R7, R0, UR9, RZ, 0x2, P1 ;  /* 0x0000000900077c11 */ /* 0x000fe200088f14ff */
[----:B------:R-:W1:Y:S01]  /*01b0*/  LDCU.64 UR8, c[0x0][0x3b8] ;  /* 0x00007700ff0877ac */ /* 0x000e620008000a00 */
[----:B0-----:R-:W-:-:S04]  /*01c0*/  IADD3 R2, P0, PT, R8, UR6, RZ ;  /* 0x0000000608027c10 */ /* 0x001fc8000ff1e0ff */
[----:B------:R-:W-:-:S05]  /*01d0*/  IADD3.X R3, PT, PT, R9, UR7, RZ, P0, !PT ;  /* 0x0000000709037c10 */ /* 0x000fca00087fe4ff */
[----:B---3--:R0:W-:Y:S04]  /*01e0*/  STG.E.64 desc[UR4][R2.64], R4 ;  /* 0x0000000402007986 */ /* 0x0081e8000c101b04 */
[----:B------:R-:W3:Y:S01]  /*01f0*/  LDG.E R14, desc[UR4][R6.64] ;  /* 0x00000004060e7981 */ /* 0x000ee2000c1e1900 */
[----:B------:R-:W-:Y:S01]  /*0200*/  BSSY.RECONVERGENT B0, `(.L_x_27) ;  /* 0x0000022000007945 */ /* 0x000fe20003800200 */
[----:B---3--:R-:W-:-:S13]  /*0210*/  ISETP.GE.AND P0, PT, R14, 0x1, PT ;  /* 0x000000010e00780c */ /* 0x008fda0003f06270 */
[----:B012---:R-:W-:Y:S05]  /*0220*/  @!P0 BRA `(.L_x_28) ;  /* 0x00000000007c8947 */ /* 0x007fea0003800000 */
        /* <DEDUP_REMOVED lines=8> */
.L_x_31:
        /* <DEDUP_REMOVED lines=8> */
[----:B--2---:R-:W-:-:S13]  /*0330*/  ISETP.NE.AND P1, PT, R16, RZ, PT ;  /* 0x000000ff1000720c */ /* 0x004fda0003f25270 */
[----:B0-----:R-:W-:Y:S05]  /*0340*/  @P1 BRA `(.L_x_30) ;  /* 0x0000000000181947 */ /* 0x001fea0003800000 */
[----:B------:R-:W-:-:S06]  /*0350*/  IMAD.WIDE R14, R15, 0x8, R10 ;  /* 0x000000080f0e7825 */ /* 0x000fcc00078e020a */
[----:B------:R-:W2:Y:S02]  /*0360*/  LDG.E.64 R14, desc[UR4][R14.64] ;  /* 0x000000040e0e7981 */ /* 0x000ea4000c1e1b00 */
[----:B--2---:R-:W-:-:S07]  /*0370*/  DADD R4, R4, R14 ;  /* 0x0000000004047229 */ /* 0x004fce000000000e */
[----:B------:R0:W-:Y:S04]  /*0380*/  STG.E.64 desc[UR4][R2.64], R4 ;  /* 0x0000000402007986 */ /* 0x0001e8000c101b04 */
[----:B------:R0:W5:Y:S04]  /*0390*/  LDG.E R19, desc[UR4][R6.64] ;  /* 0x0000000406137981 */ /* 0x000168000c1e1900 */
[----:B------:R0:W5:Y:S02]  /*03a0*/  LDG.E.64 R12, desc[UR4][R8.64] ;  /* 0x00000004080c7981 */ /* 0x000164000c1e1b00 */
.L_x_30:
[----:B------:R-:W-:Y:S05]  /*03b0*/  BSYNC.RECONVERGENT B1 ;  /* 0x0000000000017941 */ /* 0x000fea0003800200 */
.L_x_29:
[----:B-----5:R-:W-:Y:S01]  /*03c0*/  IADD3 R14, P1, PT, R19, R12, RZ ;  /* 0x0000000c130e7210 */ /* 0x020fe20007f3e0ff */
[----:B------:R-:W-:-:S03]  /*03d0*/  IMAD.X R18, RZ, RZ, R18, P0 ;  /* 0x000000ffff127224 */ /* 0x000fc600000e0612 */
[----:B------:R-:W-:Y:S02]  /*03e0*/  ISETP.GE.U32.AND P0, PT, R21, R14, PT ;  /* 0x0000000e1500720c */ /* 0x000fe40003f06070 */
[----:B------:R-:W-:-:S04]  /*03f0*/  LEA.HI.X.SX32 R14, R19, R13, 0x1, P1 ;  /* 0x0000000d130e7211 */ /* 0x000fc800008f0eff */
[----:B------:R-:W-:-:S13]  /*0400*/  ISETP.GE.AND.EX P0, PT, R18, R14, PT, P0 ;  /* 0x0000000e1200720c */ /* 0x000fda0003f06300 */
[----:B------:R-:W-:Y:S05]  /*0410*/  @!P0 BRA `(.L_x_31) ;  /* 0xfffffffc00a48947 */ /* 0x000fea000383ffff */
.L_x_28:
[----:B------:R-:W-:Y:S05]  /*0420*/  BSYNC.RECONVERGENT B0 ;  /* 0x0000000000007941 */ /* 0x000fea0003800200 */
.L_x_27:
        /* <DEDUP_REMOVED lines=16> */
.L_x_34:
[C---:B------:R-:W-:Y:S01]  /*0530*/  IMAD.SHL.U32 R20, R0.reuse, 0x4, RZ ;  /* 0x0000000400147824 */ /* 0x040fe200078e00ff */
[----:B------:R-:W-:-:S04]  /*0540*/  SHF.L.U64.HI R21, R0, 0x2, R13 ;  /* 0x0000000200157819 */ /* 0x000fc8000001020d */
[----:B------:R-:W-:-:S04]  /*0550*/  IADD3 R16, P0, PT, R20, UR6, RZ ;  /* 0x0000000614107c10 */ /* 0x000fc8000ff1e0ff */
[----:B------:R-:W-:-:S06]  /*0560*/  IADD3.X R17, PT, PT, R21, UR7, RZ, P0, !PT ;  /* 0x0000000715117c10 */ /* 0x000fcc00087fe4ff */
        /* <DEDUP_REMOVED lines=8> */
[----:B------:R-:W-:-:S04]  /*05f0*/  IADD3 R18, P1, PT, R20, UR8, RZ ;  /* 0x0000000814127c10 */ /* 0x000fc8000ff3e0ff */
[----:B------:R-:W-:-:S05]  /*0600*/  IADD3.X R19, PT, PT, R21, UR9, RZ, P1, !PT ;  /* 0x0000000915137c10 */ /* 0x000fca0008ffe4ff */
[----:B------:R-:W2:Y:S01]  /*0610*/  LDG.E R18, desc[UR4][R18.64] ;  /* 0x0000000412127981 */ /* 0x000ea2000c1e1900 */
[----:B------:R-:W-:-:S06]  /*0620*/  IMAD.WIDE R16, R17, 0x8, R10 ;  /* 0x0000000811107825 */ /* 0x000fcc00078e020a */
[----:B------:R-:W3:Y:S01]  /*0630*/  LDG.E.64 R16, desc[UR4][R16.64] ;  /* 0x0000000410107981 */ /* 0x000ee2000c1e1b00 */
[----:B--2---:R-:W3:Y:S02]  /*0640*/  I2F.F64 R14, R18 ;  /* 0x00000012000e7312 */ /* 0x004ee40000201c00 */
[----:B---3--:R-:W-:-:S07]  /*0650*/  DFMA R4, R16, R14, R4 ;  /* 0x0000000e1004722b */ /* 0x008fce0000000004 */
[----:B------:R0:W-:Y:S04]  /*0660*/  STG.E.64 desc[UR4][R2.64], R4 ;  /* 0x0000000402007986 */ /* 0x0001e8000c101b04 */
[----:B------:R0:W5:Y:S04]  /*0670*/  LDG.E R12, desc[UR4][R6.64] ;  /* 0x00000004060c7981 */ /* 0x000168000c1e1900 */
[----:B------:R0:W5:Y:S02]  /*0680*/  LDG.E.64 R14, desc[UR4][R8.64] ;  /* 0x00000004080e7981 */ /* 0x000164000c1e1b00 */
.L_x_33:
[----:B------:R-:W-:Y:S05]  /*0690*/  BSYNC.RECONVERGENT B0 ;  /* 0x0000000000007941 */ /* 0x000fea0003800200 */
.L_x_32:
[----:B-----5:R-:W-:Y:S01]  /*06a0*/  IADD3 R17, P1, PT, R12, R14, RZ ;  /* 0x0000000e0c117210 */ /* 0x020fe20007f3e0ff */
[----:B------:R-:W-:-:S03]  /*06b0*/  IMAD.X R13, RZ, RZ, R13, P0 ;  /* 0x000000ffff0d7224 */ /* 0x000fc600000e060d */
[----:B------:R-:W-:Y:S02]  /*06c0*/  ISETP.GE.U32.AND P0, PT, R0, R17, PT ;  /* 0x000000110000720c */ /* 0x000fe40003f06070 */
[----:B------:R-:W-:-:S04]  /*06d0*/  LEA.HI.X.SX32 R16, R12, R15, 0x1, P1 ;  /* 0x0000000f0c107211 */ /* 0x000fc800008f0eff */
[----:B------:R-:W-:-:S13]  /*06e0*/  ISETP.GE.AND.EX P0, PT, R13, R16, PT, P0 ;  /* 0x000000100d00720c */ /* 0x000fda0003f06300 */
[----:B------:R-:W-:Y:S05]  /*06f0*/  @!P0 BRA `(.L_x_34) ;  /* 0xfffffffc008c8947 */ /* 0x000fea000383ffff */
[----:B------:R-:W-:Y:S05]  /*0700*/  EXIT ;  /* 0x000000000000794d */ /* 0x000fea0003800000 */
.L_x_35:
        /* <DEDUP_REMOVED lines=15> */
.L_x_89:


//--------------------- .text.slice_merge2d       --------------------------
	.section	.text.slice_merge2d,"ax",@progbits
	.align	128
        .global         slice_merge2d
        .type           slice_merge2d,@function
        .size           slice_merge2d,(.L_x_84 - slice_merge2d)
        .other          slice_merge2d,@"STO_CUDA_ENTRY STV_DEFAULT"
slice_merge2d:
.text.slice_merge2d:
[----:B------:R-:W0:Y:S01]  /*0000*/  LDC R1, c[0x0][0x37c] ;  /* 0x0000df00ff017b82 */ /* 0x000e220000000800 */
[----:B------:R-:W1:Y:S07]  /*0010*/  S2R R3, SR_TID.X ;  /* 0x0000000000037919 */ /* 0x000e6e0000002100 */
[----:B------:R-:W1:Y:S01]  /*0020*/  S2UR UR4, SR_CTAID.X ;  /* 0x00000000000479c3 */ /* 0x000e620000002500 */
[----:B------:R-:W2:Y:S01]  /*0030*/  LDCU.64 UR6, c[0x0][0x3a0] ;  /* 0x00007400ff0677ac */ /* 0x000ea20008000a00 */
[----:B0-----:R-:W-:-:S06]  /*0040*/  VIADD R1, R1, 0xffffffd8 ;  /* 0xffffffd801017836 */ /* 0x001fcc0000000000 */
[----:B------:R-:W1:Y:S02]  /*0050*/  LDC R2, c[0x0][0x360] ;  /* 0x0000d800ff027b82 */ /* 0x000e640000000800 */
[----:B-1----:R-:W-:-:S05]  /*0060*/  IMAD R2, R2, UR4, R3 ;  /* 0x0000000402027c24 */ /* 0x002fca000f8e0203 */
[----:B--2---:R-:W-:Y:S02]  /*0070*/  ISETP.GE.U32.AND P0, PT, R2, UR6, PT ;  /* 0x0000000602007c0c */ /* 0x004fe4000bf06070 */
[----:B------:R-:W-:-:S04]  /*0080*/  SHF.R.S32.HI R3, RZ, 0x1f, R2 ;  /* 0x0000001fff037819 */ /* 0x000fc80000011402 */
[----:B------:R-:W-:-:S13]  /*0090*/  ISETP.GE.AND.EX P0, PT, R3, UR7, PT, P0 ;  /* 0x0000000703007c0c */ /* 0x000fda000bf06300 */
[----:B------:R-:W-:Y:S05]  /*00a0*/  @P0 EXIT ;  /* 0x000000000000094d */ /* 0x000fea0003800000 */
[----:B------:R-:W0:Y:S01]  /*00b0*/  LDCU.64 UR4, c[0x0][0x398] ;  /* 0x00007300ff0477ac */ /* 0x000e220008000a00 */
[----:B------:R-:W1:Y:S01]  /*00c0*/  LDCU.64 UR8, c[0x0][0x358] ;  /* 0x00006b00ff0877ac */ /* 0x000e620008000a00 */
[----:B0-----:R-:W-:-:S04]  /*00d0*/  IADD3 R4, P0, PT, R2, UR4, RZ ;  /* 0x0000000402047c10 */ /* 0x001fc8000ff1e0ff */
[----:B------:R-:W-:-:S05]  /*00e0*/  IADD3.X R5, PT, PT, R3, UR5, RZ, P0, !PT ;  /* 0x0000000503057c10 */ /* 0x000fca00087fe4ff */
[----:B-1----:R-:W2:Y:S02]  /*00f0*/  LDG.E.U8 R4, desc[UR8][R4.64] ;  /* 0x0000000804047981 */ /* 0x002ea4000c1e1100 */
[----:B--2---:R-:W-:-:S13]  /*0100*/  ISETP.GT.U32.AND P0, PT, R4, 0x1, PT ;  /* 0x000000010400780c */ /* 0x004fda0003f04070 */
[----:B------:R-:W-:Y:S05]  /*0110*/  @P0 EXIT ;  /* 0x000000000000094d */ /* 0x000fea0003800000 */
[----:B------:R-:W0:Y:S02]  /*0120*/  LDC.64 R10, c[0x0][0x388] ;  /* 0x0000e200ff0a7b82 */ /* 0x000e240000000a00 */
[----:B0-----:R-:W2:Y:S02]  /*0130*/  LDG.E.64 R10, desc[UR8][R10.64] ;  /* 0x000000080a0a7981 */ /* 0x001ea4000c1e1b00 */
[----:B--2---:R-:W-:-:S14]  /*0140*/  DSETP.NEU.AND P0, PT, |R10|, +INF , PT ;  /* 0x7ff000000a00742a */ /* 0x004fdc0003f0d200 */
[----:B------:R-:W-:Y:S01]  /*0150*/  @!P0 DMUL R8, RZ, R10 ;  /* 0x0000000aff088228 */ /* 0x000fe20000000000 */
[----:B------:R-:W-:Y:S01]  /*0160*/  @!P0 IMAD.MOV.U32 R0, RZ, RZ, 0x1 ;  /* 0x00000001ff008424 */ /* 0x000fe200078e00ff */
[----:B------:R-:W-:Y:S09]  /*0170*/  @!P0 BRA `(.L_x_36) ;  /* 0x0000000000588947 */ /* 0x000ff20003800000 */
[----:B------:R-:W-:Y:S01]  /*0180*/  UMOV UR4, 0x6dc9c883 ;  /* 0x6dc9c88300047882 */ /* 0x000fe20000000000 */
[----:B------:R-:W-:Y:S01]  /*0190*/  UMOV UR5, 0x3fe45f30 ;  /* 0x3fe45f3000057882 */ /* 0x000fe20000000000 */
[C---:B------:R-:W-:Y:S02]  /*01a0*/  DSETP.GE.AND P0, PT, |R10|.reuse, 2.14748364800000000000e+09, PT ;  /* 0x41e000000a00742a */ /* 0x040fe40003f06200 */
[----:B------:R-:W-:Y:S01]  /*01b0*/  DMUL R4, R10, UR4 ;  /* 0x000000040a047c28 */ /* 0x000fe20008000000 */
[----:B------:R-:W-:Y:S01]  /*01c0*/  UMOV UR4, 0x54442d18 ;  /* 0x54442d1800047882 */ /* 0x000fe20000000000 */
[----:B------:R-:W-:-:S04]  /*01d0*/  UMOV UR5, 0x3ff921fb ;  /* 0x3ff921fb00057882 */ /* 0x000fc80000000000 */
[----:B------:R-:W0:Y:S08]  /*01e0*/  F2I.F64 R0, R4 ;  /* 0x0000000400007311 */ /* 0x000e300000301100 */
[----:B0-----:R-:W0:Y:S02]  /*01f0*/  I2F.F64 R8, R0 ;  /* 0x0000000000087312 */ /* 0x001e240000201c00 */
[----:B0-----:R-:W-:Y:S01]  /*0200*/  DFMA R6, R8, -UR4, R10 ;  /* 0x8000000408067c2b */ /* 0x001fe2000800000a */
[----:B------:R-:W-:Y:S01]  /*0210*/  UMOV UR4, 0x33145c00 ;  /* 0x33145c0000047882 */ /* 0x000fe20000000000 */
[----:B------:R-:W-:-:S06]  /*0220*/  UMOV UR5, 0x3c91a626 ;  /* 0x3c91a62600057882 */ /* 0x000fcc0000000000 */
[----:B------:R-:W-:Y:S01]  /*0230*/  DFMA R6, R8, -UR4, R6 ;  /* 0x8000000408067c2b */ /* 0x000fe20008000006 */
[----:B------:R-:W-:Y:S01]  /*0240*/  UMOV UR4, 0x252049c0 ;  /* 0x252049c000047882 */ /* 0x000fe20000000000 */
[----:B------:R-:W-:-:S06]  /*0250*/  UMOV UR5, 0x397b839a ;  /* 0x397b839a00057882 */ /* 0x000fcc0000000000 */
[----:B------:R-:W-:Y:S01]  /*0260*/  DFMA R8, R8, -UR4, R6 ;  /* 0x8000000408087c2b */ /* 0x000fe20008000006 */
[----:B------:R-:W-:Y:S10]  /*0270*/  @!P0 BRA `(.L_x_37) ;  /* 0x0000000000148947 */ /* 0x000ff40003800000 */
[----:B------:R-:W-:Y:S01]  /*0280*/  IMAD.MOV.U32 R6, RZ, RZ, R10 ;  /* 0x000000ffff067224 */ /* 0x000fe200078e000a */
[----:B------:R-:W-:Y:S01]  /*0290*/  MOV R0, 0x2c0 ;  /* 0x000002c000007802 */ /* 0x000fe20000000f00 */
[----:B------:R-:W-:-:S07]  /*02a0*/  IMAD.MOV.U32 R5, RZ, RZ, R11 ;  /* 0x000000ffff057224 */ /* 0x000fce00078e000b */
[----:B------:R-:W-:Y:S05]  /*02b0*/  CALL.REL.NOINC `($slice_merge2d$__internal_trig_reduction_slowpathd) ;  /* 0x0000001000587944 */ /* 0x000fea0003c00000 */
[----:B------:R-:W-:-:S07]  /*02c0*/  IMAD.MOV.U32 R0, RZ, RZ, R6 ;  /* 0x000000ffff007224 */ /* 0x000fce00078e0006 */
.L_x_37:
[----:B------:R-:W-:-:S07]  /*02d0*/  VIADD R0, R0, 0x1 ;  /* 0x0000000100007836 */ /* 0x000fce0000000000 */
.L_x_36:
[----:B------:R-:W0:Y:S01]  /*02e0*/  LDCU.64 UR4, c[0x4][0x8] ;  /* 0x01000100ff0477ac */ /* 0x000e220008000a00 */
[----:B------:R-:W-:-:S05]  /*02f0*/  IMAD.SHL.U32 R4, R0, 0x40, RZ ;  /* 0x0000004000047824 */ /* 0x000fca00078e00ff */
[----:B------:R-:W-:-:S04]  /*0300*/  LOP3.LUT R4, R4, 0x40, RZ, 0xc0, !PT ;  /* 0x0000004004047812 */ /* 0x000fc800078ec0ff */
[----:B0-----:R-:W-:-:S05]  /*0310*/  IADD3 R22, P0, PT, R4, UR4, RZ ;  /* 0x0000000404167c10 */ /* 0x001fca000ff1e0ff */
[----:B------:R-:W-:-:S05]  /*0320*/  IMAD.X R23, RZ, RZ, UR5, P0 ;  /* 0x00000005ff177e24 */ /* 0x000fca00080e06ff */
[----:B------:R-:W2:Y:S04]  /*0330*/  LDG.E.128.CONSTANT R4, desc[UR8][R22.64] ;  /* 0x0000000816047981 */ /* 0x000ea8000c1e9d00 */
[----:B------:R-:W3:Y:S04]  /*0340*/  LDG.E.128.CONSTANT R12, desc[UR8][R22.64+0x10] ;  /* 0x00001008160c7981 */ /* 0x000ee8000c1e9d00 */
[----:B------:R-:W4:Y:S01]  /*0350*/  LDG.E.128.CONSTANT R16, desc[UR8][R22.64+0x20] ;  /* 0x0000200816107981 */ /* 0x000f22000c1e9d00 */
[----:B------:R-:W-:Y:S01]  /*0360*/  LOP3.LUT R20, R0, 0x1, RZ, 0xc0, !PT ;  /* 0x0000000100147812 */ /* 0x000fe200078ec0ff */
[----:B------:R-:W-:Y:S01]  /*0370*/  IMAD.MOV.U32 R24, RZ, RZ, 0x20fd8164 ;  /* 0x20fd8164ff187424 */ /* 0x000fe200078e00ff */
[----:B------:R-:W-:Y:S01]  /*0380*/  DSETP.NEU.AND P1, PT, |R10|, +INF , PT ;  /* 0x7ff000000a00742a */ /* 0x000fe20003f2d200 */
[----:B------:R-:W-:Y:S01]  /*0390*/  IMAD.MOV.U32 R25, RZ, RZ, 0x3da8ff83 ;  /* 0x3da8ff83ff197424 */ /* 0x000fe200078e00ff */
[----:B------:R-:W-:Y:S01]  /*03a0*/  ISETP.NE.U32.AND P0, PT, R20, 0x1, PT ;  /* 0x000000011400780c */ /* 0x000fe20003f05070 */
[----:B------:R-:W-:-:S03]  /*03b0*/  DMUL R20, R8, R8 ;  /* 0x0000000808147228 */ /* 0x000fc60000000000 */
[----:B------:R-:W-:Y:S02]  /*03c0*/  FSEL R24, R24, -8.06006814911005101289e+34, !P0 ;  /* 0xf9785eba18187808 */ /* 0x000fe40004000000 */
[----:B------:R-:W-:-:S06]  /*03d0*/  FSEL R25, -R25, 0.11223486810922622681, !P0 ;  /* 0x3de5db6519197808 */ /* 0x000fcc0004000100 */
[----:B--2---:R-:W-:-:S08]  /*03e0*/  DFMA R4, R20, R24, R4 ;  /* 0x000000181404722b */ /* 0x004fd00000000004 */
[----:B------:R-:W-:-:S08]  /*03f0*/  DFMA R4, R20, R4, R6 ;  /* 0x000000041404722b */ /* 0x000fd00000000006 */
[----:B---3--:R-:W-:-:S08]  /*0400*/  DFMA R4, R20, R4, R12 ;  /* 0x000000041404722b */ /* 0x008fd0000000000c */
[----:B------:R-:W-:-:S08]  /*0410*/  DFMA R4, R20, R4, R14 ;  /* 0x000000041404722b */ /* 0x000fd0000000000e */
[----:B----4-:R-:W-:-:S08]  /*0420*/  DFMA R4, R20, R4, R16 ;  /* 0x000000041404722b */ /* 0x010fd00000000010 */
[----:B------:R-:W-:-:S08]  /*0430*/  DFMA R4, R20, R4, R18 ;  /* 0x000000041404722b */ /* 0x000fd00000000012 */
[----:B------:R-:W-:Y:S02]  /*0440*/  DFMA R8, R4, R8, R8 ;  /* 0x000000080408722b */ /* 0x000fe40000000008 */
[----:B------:R-:W-:Y:S02]  /*0450*/  DFMA R4, R20, R4, 1 ;  /* 0x3ff000001404742b */ /* 0x000fe40000000004 */
[----:B------:R-:W-:-:S08]  /*0460*/  @!P1 DMUL R20, RZ, R10 ;  /* 0x0000000aff149228 */ /* 0x000fd00000000000 */
[----:B------:R-:W-:Y:S02]  /*0470*/  FSEL R6, R4, R8, !P0 ;  /* 0x0000000804067208 */ /* 0x000fe40004000000 */
[----:B------:R-:W-:Y:S02]  /*0480*/  FSEL R7, R5, R9, !P0 ;  /* 0x0000000905077208 */ /* 0x000fe40004000000 */
[----:B------:R-:W-:Y:S01]  /*0490*/  LOP3.LUT P0, RZ, R0, 0x2, RZ, 0xc0, !PT ;  /* 0x0000000200ff7812 */ /* 0x000fe2000780c0ff */
[----:B------:R-:W-:-:S03]  /*04a0*/  @!P1 IMAD.MOV.U32 R0, RZ, RZ, RZ ;  /* 0x000000ffff009224 */ /* 0x000fc600078e00ff */
[----:B------:R-:W-:-:S10]  /*04b0*/  DADD R4, RZ, -R6 ;  /* 0x00000000ff047229 */ /* 0x000fd40000000806 */
[----:B------:R-:W-:Y:S02]  /*04c0*/  FSEL R12, R6, R4, !P0 ;  /* 0x00000004060c7208 */ /* 0x000fe40004000000 */
[----:B------:R-:W-:Y:S01]  /*04d0*/  FSEL R13, R7, R5, !P0 ;  /* 0x00000005070d7208 */ /* 0x000fe20004000000 */
[----:B------:R-:W-:Y:S06]  /*04e0*/  @!P1 BRA `(.L_x_38) ;  /* 0x00000000005c9947 */ /* 0x000fec0003800000 */
        /* <DEDUP_REMOVED lines=20> */
[----:B------:R-:W-:Y:S02]  /*0630*/  IMAD.MOV.U32 R0, RZ, RZ, R6 ;  /* 0x000000ffff007224 */ /* 0x000fe400078e0006 */
[----:B------:R-:W-:Y:S02]  /*0640*/  IMAD.MOV.U32 R20, RZ, RZ, R8 ;  /* 0x000000ffff147224 */ /* 0x000fe400078e0008 */
[----:B------:R-:W-:-:S07]  /*0650*/  IMAD.MOV.U32 R21, RZ, RZ, R9 ;  /* 0x000000ffff157224 */ /* 0x000fce00078e0009 */
.L_x_38:
[----:B------:R-:W0:Y:S01]  /*0660*/  LDCU.64 UR4, c[0x4][0x8] ;  /* 0x01000100ff0477ac */ /* 0x000e220008000a00 */
[C---:B------:R-:W-:Y:S01]  /*0670*/  IMAD.SHL.U32 R4, R0.reuse, 0x40, RZ ;  /* 0x0000004000047824 */ /* 0x040fe200078e00ff */
[----:B------:R-:W1:Y:S01]  /*0680*/  LDC.64 R14, c[0x0][0x390] ;  /* 0x0000e400ff0e7b82 */ /* 0x000e620000000a00 */
[----:B------:R-:W-:Y:S01]  /*0690*/  LOP3.LUT R22, R0, 0x1, RZ, 0xc0, !PT ;  /* 0x0000000100167812 */ /* 0x000fe200078ec0ff */
[----:B------:R-:W-:Y:S01]  /*06a0*/  IMAD.MOV.U32 R24, RZ, RZ, 0x20fd8164 ;  /* 0x20fd8164ff187424 */ /* 0x000fe200078e00ff */
[----:B------:R-:W2:Y:S01]  /*06b0*/  LDCU.64 UR6, c[0x0][0x3a8] ;  /* 0x00007500ff0677ac */ /* 0x000ea20008000a00 */
[----:B------:R-:W-:-:S04]  /*06c0*/  LOP3.LUT R4, R4, 0x40, RZ, 0xc0, !PT ;  /* 0x0000004004047812 */ /* 0x000fc800078ec0ff */
[----:B0-----:R-:W-:-:S05]  /*06d0*/  IADD3 R26, P0, PT, R4, UR4, RZ ;  /* 0x00000004041a7c10 */ /* 0x001fca000ff1e0ff */
[----:B------:R-:W-:-:S05]  /*06e0*/  IMAD.X R27, RZ, RZ, UR5, P0 ;  /* 0x00000005ff1b7e24 */ /* 0x000fca00080e06ff */
[----:B------:R-:W3:Y:S04]  /*06f0*/  LDG.E.128.CONSTANT R4, desc[UR8][R26.64] ;  /* 0x000000081a047981 */ /* 0x000ee8000c1e9d00 */
[----:B------:R-:W4:Y:S04]  /*0700*/  LDG.E.128.CONSTANT R8, desc[UR8][R26.64+0x10] ;  /* 0x000010081a087981 */ /* 0x000f28000c1e9d00 */
[----:B------:R-:W5:Y:S01]  /*0710*/  LDG.E.128.CONSTANT R16, desc[UR8][R26.64+0x20] ;  /* 0x000020081a107981 */ /* 0x000f62000c1e9d00 */
[----:B------:R-:W-:Y:S01]  /*0720*/  ISETP.NE.U32.AND P0, PT, R22, 0x1, PT ;  /* 0x000000011600780c */ /* 0x000fe20003f05070 */
[----:B------:R-:W-:-:S02]  /*0730*/  IMAD.MOV.U32 R22, RZ, RZ, 0x3da8ff83 ;  /* 0x3da8ff83ff167424 */ /* 0x000fc400078e00ff */
[----:B------:R-:W-:Y:S01]  /*0740*/  IMAD.SHL.U32 R29, R2, 0x4, RZ ;  /* 0x00000004021d7824 */ /* 0x000fe200078e00ff */
[----:B------:R-:W-:Y:S02]  /*0750*/  FSEL R24, R24, -8.06006814911005101289e+34, !P0 ;  /* 0xf9785eba18187808 */ /* 0x000fe40004000000 */
[----:B------:R-:W-:Y:S01]  /*0760*/  FSEL R25, -R22, 0.11223486810922622681, !P0 ;  /* 0x3de5db6516197808 */ /* 0x000fe20004000100 */
[----:B------:R-:W-:Y:S01]  /*0770*/  DMUL R22, R20, R20 ;  /* 0x0000001414167228 */ /* 0x000fe20000000000 */
[----:B-1----:R-:W-:-:S07]  /*0780*/  IMAD.WIDE R14, R29, 0x8, R14 ;  /* 0x000000081d0e7825 */ /* 0x002fce00078e020e */
[C---:B---3--:R-:W-:Y:S01]  /*0790*/  DFMA R24, R22.reuse, R24, R4 ;  /* 0x000000181618722b */ /* 0x048fe20000000004 */
[----:B------:R-:W3:Y:S07]  /*07a0*/  LDG.E.64 R4, desc[UR8][R14.64] ;  /* 0x000000080e047981 */ /* 0x000eee000c1e1b00 */
[----:B------:R-:W-:Y:S01]  /*07b0*/  DFMA R24, R22, R24, R6 ;  /* 0x000000181618722b */ /* 0x000fe20000000006 */
[----:B------:R-:W3:Y:S01]  /*07c0*/  LDG.E.64 R6, desc[UR8][R14.64+0x8] ;  /* 0x000008080e067981 */ /* 0x000ee2000c1e1b00 */
[----:B--2---:R-:W-:-:S04]  /*07d0*/  ULEA.HI UR4, UP0, UR7, UR6, URZ, 0x1 ;  /* 0x0000000607047291 */ /* 0x004fc8000f8108ff */
[----:B------:R-:W-:Y:S02]  /*07e0*/  UIADD3.X UR5, UPT, UPT, URZ, UR7, URZ, UP0, !UPT ;  /* 0x00000007ff057290 */ /* 0x000fe400087fe4ff */
[----:B----4-:R-:W-:Y:S02]  /*07f0*/  DFMA R8, R22, R24, R8 ;  /* 0x000000181608722b */ /* 0x010fe40000000008 */
[----:B------:R-:W-:-:S06]  /*0800*/  USHF.R.U64 UR4, UR4, 0x1, UR5 ;  /* 0x0000000104047899 */ /* 0x000fcc0008001205 */
[----:B------:R-:W-:-:S08]  /*0810*/  DFMA R8, R22, R8, R10 ;  /* 0x000000081608722b */ /* 0x000fd0000000000a */
[----:B-----5:R-:W-:-:S08]  /*0820*/  DFMA R8, R22, R8, R16 ;  /* 0x000000081608722b */ /* 0x020fd00000000010 */
[----:B------:R-:W-:-:S08]  /*0830*/  DFMA R8, R22, R8, R18 ;  /* 0x000000081608722b */ /* 0x000fd00000000012 */
[----:B------:R-:W-:Y:S02]  /*0840*/  DFMA R20, R8, R20, R20 ;  /* 0x000000140814722b */ /* 0x000fe40000000014 */
[----:B------:R-:W-:-:S10]  /*0850*/  DFMA R8, R22, R8, 1 ;  /* 0x3ff000001608742b */ /* 0x000fd40000000008 */
[----:B------:R-:W-:Y:S02]  /*0860*/  FSEL R18, R8, R20, !P0 ;  /* 0x0000001408127208 */ /* 0x000fe40004000000 */
[----:B------:R-:W-:Y:S02]  /*0870*/  FSEL R19, R9, R21, !P0 ;  /* 0x0000001509137208 */ /* 0x000fe40004000000 */
[----:B------:R-:W-:Y:S01]  /*0880*/  LOP3.LUT P0, RZ, R0, 0x2, RZ, 0xc0, !PT ;  /* 0x0000000200ff7812 */ /* 0x000fe2000780c0ff */
[----:B------:R-:W0:Y:S01]  /*0890*/  I2F.F64 R8, UR4 ;  /* 0x0000000400087d12 */ /* 0x000e220008201c00 */
[----:B------:R-:W-:Y:S02]  /*08a0*/  UIADD3 UR4, UP0, UPT, UR6, -0x2, URZ ;  /* 0xfffffffe06047890 */ /* 0x000fe4000ff1e0ff */
[----:B------:R-:W-:Y:S02]  /*08b0*/  DADD R10, RZ, -R18 ;  /* 0x00000000ff0a7229 */ /* 0x000fe40000000812 */
[----:B------:R-:W-:-:S08]  /*08c0*/  UIADD3.X UR5, UPT, UPT, UR7, -0x1, URZ, UP0, !UPT ;  /* 0xffffffff07057890 */ /* 0x000fd000087fe4ff */
[----:B------:R-:W-:Y:S02]  /*08d0*/  FSEL R10, R18, R10, !P0 ;  /* 0x0000000a120a7208 */ /* 0x000fe40004000000 */
[----:B------:R-:W-:Y:S01]  /*08e0*/  FSEL R11, R19, R11, !P0 ;  /* 0x0000000b130b7208 */ /* 0x000fe20004000000 */
[----:B---3--:R-:W-:-:S05]  /*08f0*/  DFMA R16, R12, R4, RZ ;  /* 0x000000040c10722b */ /* 0x008fca00000000ff */
[----:B------:R-:W-:-:S03]  /*0900*/  DFMA R4, R10, R4, RZ ;  /* 0x000000040a04722b */ /* 0x000fc600000000ff */
[----:B------:R-:W-:-:S05]  /*0910*/  DFMA R16, -R10, R6, R16 ;  /* 0x000000060a10722b */ /* 0x000fca0000000110 */
[----:B------:R-:W-:Y:S01]  /*0920*/  DFMA R4, R12, R6, R4 ;  /* 0x000000060c04722b */ /* 0x000fe20000000004 */
[----:B------:R-:W-:Y:S02]  /*0930*/  IMAD.U32 R7, RZ, RZ, UR5 ;  /* 0x00000005ff077e24 */ /* 0x000fe4000f8e00ff */
[----:B0-----:R-:W-:-:S05]  /*0940*/  DADD R18, R8, R16 ;  /* 0x0000000008127229 */ /* 0x001fca0000000010 */
[----:B------:R-:W-:Y:S01]  /*0950*/  DADD R8, R8, R4 ;  /* 0x0000000008087229 */ /* 0x000fe20000000004 */
[----:B------:R-:W0:Y:S08]  /*0960*/  F2I.F64.FLOOR R0, R18 ;  /* 0x0000001200007311 */ /* 0x000e300000305100 */
[----:B------:R-:W1:Y:S01]  /*0970*/  F2I.F64.FLOOR R4, R8 ;  /* 0x0000000800047311 */ /* 0x000e620000305100 */
[----:B0-----:R-:W-:-:S02]  /*0980*/  ISETP.LE.U32.AND P0, PT, R0, UR4, PT ;  /* 0x0000000400007c0c */ /* 0x001fc4000bf03070 */
[----:B------:R-:W-:-:S04]  /*0990*/  SHF.R.S32.HI R6, RZ, 0x1f, R0 ;  /* 0x0000001fff067819 */ /* 0x000fc80000011400 */
[----:B------:R-:W-:-:S04]  /*09a0*/  ISETP.GE.AND.EX P0, PT, R7, R6, PT, P0 ;  /* 0x000000060700720c */ /* 0x000fc80003f06300 */
[----:B------:R-:W-:-:S04]  /*09b0*/  ISETP.LT.OR P0, PT, R0, RZ, !P0 ;  /* 0x000000ff0000720c */ /* 0x000fc80004701670 */
[----:B-1----:R-:W-:-:S13]  /*09c0*/  ISETP.LT.OR P0, PT, R4, RZ, P0 ;  /* 0x000000ff0400720c */ /* 0x002fda0000701670 */
[----:B------:R-:W-:Y:S05]  /*09d0*/  @P0 EXIT ;  /* 0x000000000000094d */ /* 0x000fea0003800000 */
[----:B------:R-:W-:Y:S01]  /*09e0*/  IMAD.U32 R6, RZ, RZ, UR5 ;  /* 0x00000005ff067e24 */ /* 0x000fe2000f8e00ff */
[----:B------:R-:W-:-:S04]  /*09f0*/  ISETP.LE.U32.AND P0, PT, R4, UR4, PT ;  /* 0x0000000404007c0c */ /* 0x000fc8000bf03070 */
[----:B------:R-:W-:-:S13]  /*0a00*/  ISETP.GE.AND.EX P0, PT, R6, RZ, PT, P0 ;  /* 0x000000ff0600720c */ /* 0x000fda0003f06300 */
[----:B------:R-:W-:Y:S05]  /*0a10*/  @!P0 EXIT ;  /* 0x000000000000894d */ /* 0x000fea0003800000 */
[----:B------:R-:W2:Y:S01]  /*0a20*/  LDG.E.64 R6, desc[UR8][R14.64+0x18] ;  /* 0x000018080e067981 */ /* 0x000ea2000c1e1b00 */
[----:B------:R-:W0:Y:S02]  /*0a30*/  LDCU.64 UR4, c[0x0][0x380] ;  /* 0x00007000ff0477ac */ /* 0x000e240008000a00 */
[----:B0-----:R-:W-:-:S04]  /*0a40*/  LEA R10, P0, R2, UR4, 0x3 ;  /* 0x00000004020a7c11 */ /* 0x001fc8000f8018ff */
[----:B------:R-:W-:-:S06]  /*0a50*/  LEA.HI.X R11, R2, UR5, R3, 0x3, P0 ;  /* 0x00000005020b7c11 */ /* 0x000fcc00080f1c03 */
[----:B------:R-:W3:Y:S01]  /*0a60*/  LDG.E.64 R10, desc[UR8][R10.64] ;  /* 0x000000080a0a7981 */ /* 0x000ee2000c1e1b00 */
[----:B------:R-:W-:Y:S01]  /*0a70*/  IMAD.MOV.U32 R2, RZ, RZ, 0x1 ;  /* 0x00000001ff027424 */ /* 0x000fe200078e00ff */
[----:B------:R-:W0:Y:S01]  /*0a80*/  I2F.F64.U32 R16, R4 ;  /* 0x0000000400107312 */ /* 0x000e220000201800 */
[----:B------:R-:W-:Y:S01]  /*0a90*/  BSSY.RECONVERGENT B0, `(.L_x_39) ;  /* 0x0000017000007945 */ /* 0x000fe20003800200 */
[----:B0-----:R-:W-:-:S06]  /*0aa0*/  DADD R16, R8, -R16 ;  /* 0x0000000008107229 */ /* 0x001fcc0000000810 */
[----:B--2---:R-:W0:Y:S02]  /*0ab0*/  MUFU.RCP64H R3, R7 ;  /* 0x0000000700037308 */ /* 0x004e240000001800 */
[----:B0-----:R-:W-:-:S08]  /*0ac0*/  DFMA R12, -R6, R2, 1 ;  /* 0x3ff00000060c742b */ /* 0x001fd00000000102 */
[----:B------:R-:W-:Y:S01]  /*0ad0*/  DFMA R12, R12, R12, R12 ;  /* 0x0000000c0c0c722b */ /* 0x000fe2000000000c */
[----:B---3--:R-:W-:-:S07]  /*0ae0*/  FSETP.GEU.AND P1, PT, |R11|, 6.5827683646048100446e-37, PT ;  /* 0x036000000b00780b */ /* 0x008fce0003f2e200 */
[----:B------:R-:W-:-:S08]  /*0af0*/  DFMA R12, R2, R12, R2 ;  /* 0x0000000c020c722b */ /* 0x000fd00000000002 */
[----:B------:R-:W-:-:S08]  /*0b00*/  DFMA R2, -R6, R12, 1 ;  /* 0x3ff000000602742b */ /* 0x000fd0000000010c */
[----:B------:R-:W-:Y:S01]  /*0b10*/  DFMA R2, R12, R2, R12 ;  /* 0x000000020c02722b */ /* 0x000fe2000000000c */
[----:B------:R-:W0:Y:S07]  /*0b20*/  I2F.F64.U32 R12, R0 ;  /* 0x00000000000c7312 */ /* 0x000e2e0000201800 */
[----:B------:R-:W-:-:S08]  /*0b30*/  DMUL R14, R10, R2 ;  /* 0x000000020a0e7228 */ /* 0x000fd00000000000 */
[----:B------:R-:W-:Y:S02]  /*0b40*/  DFMA R20, -R6, R14, R10 ;  /* 0x0000000e0614722b */ /* 0x000fe4000000010a */
[----:B0-----:R-:W-:Y:S02]  /*0b50*/  DADD R18, R18, -R12 ;  /* 0x0000000012127229 */ /* 0x001fe4000000080c */
[----:B------:R-:W-:-:S04]  /*0b60*/  DADD R12, -R16, 1 ;  /* 0x3ff00000100c7429 */ /* 0x000fc80000000100 */
[----:B------:R-:W-:Y:S02]  /*0b70*/  DFMA R2, R2, R20, R14 ;  /* 0x000000140202722b */ /* 0x000fe4000000000e */
[----:B------:R-:W-:-:S08]  /*0b80*/  DADD R14, -R18, 1 ;  /* 0x3ff00000120e7429 */ /* 0x000fd00000000100 */
[----:B------:R-:W-:-:S05]  /*0b90*/  FFMA R8, RZ, R7, R3 ;  /* 0x00000007ff087223 */ /* 0x000fca0000000003 */
[----:B------:R-:W-:-:S13]  /*0ba0*/  FSETP.GT.AND P0, PT, |R8|, 1.469367938527859385e-39, PT ;  /* 0x001000000800780b */ /* 0x000fda0003f04200 */
[----:B------:R-:W-:Y:S05]  /*0bb0*/  @P0 BRA P1, `(.L_x_40) ;  /* 0x0000000000100947 */ /* 0x000fea0000800000 */
[----:B------:R-:W-:-:S07]  /*0bc0*/  MOV R2, 0xbe0 ;  /* 0x00000be000027802 */ /* 0x000fce0000000f00 */
[----:B------:R-:W-:Y:S05]  /*0bd0*/  CALL.REL.NOINC `($__internal_1_$__cuda_sm20_div_rn_f64_full) ;  /* 0x0000000000a87944 */ /* 0x000fea0003c00000 */
[----:B------:R-:W-:Y:S02]  /*0be0*/  IMAD.MOV.U32 R2, RZ, RZ, R22 ;  /* 0x000000ffff027224 */ /* 0x000fe400078e0016 */
[----:B------:R-:W-:-:S07]  /*0bf0*/  IMAD.MOV.U32 R3, RZ, RZ, R23 ;  /* 0x000000ffff037224 */ /* 0x000fce00078e0017 */
.L_x_40:
[----:B------:R-:W-:Y:S05]  /*0c00*/  BSYNC.RECONVERGENT B0 ;  /* 0x0000000000007941 */ /* 0x000fea0003800200 */
.L_x_39:
[----:B------:R-:W0:Y:S01]  /*0c10*/  LDCU.64 UR10, c[0x0][0x3a8] ;  /* 0x00007500ff0a77ac */ /* 0x000e220008000a00 */
[-C--:B------:R-:W-:Y:S01]  /*0c20*/  DMUL R6, R14, R2.reuse ;  /* 0x000000020e067228 */ /* 0x080fe20000000000 */
[----:B------:R-:W-:Y:S01]  /*0c30*/  IMAD.MOV.U32 R5, RZ, RZ, RZ ;  /* 0x000000ffff057224 */ /* 0x000fe200078e00ff */
[----:B------:R-:W-:Y:S01]  /*0c40*/  DMUL R2, R18, R2 ;  /* 0x0000000212027228 */ /* 0x000fe20000000000 */
[----:B------:R-:W1:Y:S01]  /*0c50*/  LDCU.128 UR4, c[0x0][0x3b0] ;  /* 0x00007600ff0477ac */ /* 0x000e620008000c00 */
[----:B------:R-:W-:Y:S01]  /*0c60*/  VIADD R23, R0, 0x1 ;  /* 0x0000000100177836 */ /* 0x000fe20000000000 */
[-C--:B------:R-:W-:Y:S02]  /*0c70*/  DMUL R8, R14, R12.reuse ;  /* 0x0000000c0e087228 */ /* 0x080fe40000000000 */
[----:B------:R-:W-:Y:S02]  /*0c80*/  DMUL R10, R18, R12 ;  /* 0x0000000c120a7228 */ /* 0x000fe40000000000 */
[----:B------:R-:W-:-:S02]  /*0c90*/  DMUL R20, R12, R6 ;  /* 0x000000060c147228 */ /* 0x000fc40000000000 */
[----:B------:R-:W-:Y:S02]  /*0ca0*/  DMUL R24, R16, R6 ;  /* 0x0000000610187228 */ /* 0x000fe40000000000 */
[----:B------:R-:W-:Y:S02]  /*0cb0*/  DMUL R12, R12, R2 ;  /* 0x000000020c0c7228 */ /* 0x000fe40000000000 */
[----:B------:R-:W-:Y:S01]  /*0cc0*/  DMUL R14, R16, R14 ;  /* 0x0000000e100e7228 */ /* 0x000fe20000000000 */
[--C-:B0-----:R-:W-:Y:S01]  /*0cd0*/  IMAD.WIDE.U32 R6, R0, UR10, R4.reuse ;  /* 0x0000000a00067c25 */ /* 0x101fe2000f8e0004 */
[----:B------:R-:W-:Y:S02]  /*0ce0*/  DMUL R18, R18, R16 ;  /* 0x0000001012127228 */ /* 0x000fe40000000000 */
[----:B------:R-:W-:Y:S01]  /*0cf0*/  DMUL R2, R16, R2 ;  /* 0x0000000210027228 */ /* 0x000fe20000000000 */
[----:B------:R-:W-:-:S04]  /*0d00*/  IMAD.WIDE.U32 R4, R23, UR10, R4 ;  /* 0x0000000a17047c25 */ /* 0x000fc8000f8e0004 */
[----:B------:R-:W-:Y:S02]  /*0d10*/  IMAD R7, R0, UR11, R7 ;  /* 0x0000000b00077c24 */ /* 0x000fe4000f8e0207 */
[C---:B------:R-:W-:Y:S02]  /*0d20*/  IMAD.SHL.U32 R16, R6.reuse, 0x8, RZ ;  /* 0x0000000806107824 */ /* 0x040fe400078e00ff */
[----:B------:R-:W-:Y:S01]  /*0d30*/  IMAD R23, R23, UR11, R5 ;  /* 0x0000000b17177c24 */ /* 0x000fe2000f8e0205 */
[----:B------:R-:W-:Y:S01]  /*0d40*/  SHF.L.U64.HI R0, R6, 0x3, R7 ;  /* 0x0000000306007819 */ /* 0x000fe20000010207 */
[----:B------:R-:W-:Y:S01]  /*0d50*/  IMAD.SHL.U32 R5, R4, 0x8, RZ ;  /* 0x0000000804057824 */ /* 0x000fe200078e00ff */
[----:B-1----:R-:W-:Y:S02]  /*0d60*/  IADD3 R6, P0, PT, R16, UR4, RZ ;  /* 0x0000000410067c10 */ /* 0x002fe4000ff1e0ff */
[----:B------:R-:W-:Y:S02]  /*0d70*/  SHF.L.U64.HI R23, R4, 0x3, R23 ;  /* 0x0000000304177819 */ /* 0x000fe40000010217 */
[----:B------:R-:W-:-:S02]  /*0d80*/  IADD3 R4, P1, PT, R5, UR4, RZ ;  /* 0x0000000405047c10 */ /* 0x000fc4000ff3e0ff */
[----:B------:R-:W-:Y:S02]  /*0d90*/  IADD3 R16, P2, PT, R16, UR6, RZ ;  /* 0x0000000610107c10 */ /* 0x000fe4000ff5e0ff */
[C---:B------:R-:W-:Y:S02]  /*0da0*/  IADD3.X R7, PT, PT, R0.reuse, UR5, RZ, P0, !PT ;  /* 0x0000000500077c10 */ /* 0x040fe400087fe4ff */
[----:B------:R-:W-:Y:S02]  /*0db0*/  IADD3 R22, P3, PT, R5, UR6, RZ ;  /* 0x0000000605167c10 */ /* 0x000fe4000ff7e0ff */
[C---:B------:R-:W-:Y:S01]  /*0dc0*/  IADD3.X R5, PT, PT, R23.reuse, UR5, RZ, P1, !PT ;  /* 0x0000000517057c10 */ /* 0x040fe20008ffe4ff */
[----:B------:R-:W-:Y:S01]  /*0dd0*/  REDG.E.ADD.F64.RN.STRONG.GPU desc[UR8][R6.64], R20 ;  /* 0x00000014060079a6 */ /* 0x000fe2000c12ff08 */
[----:B------:R-:W-:Y:S02]  /*0de0*/  IADD3.X R17, PT, PT, R0, UR7, RZ, P2, !PT ;  /* 0x0000000700117c10 */ /* 0x000fe400097fe4ff */
[----:B------:R-:W-:Y:S01]  /*0df0*/  IADD3.X R23, PT, PT, R23, UR7, RZ, P3, !PT ;  /* 0x0000000717177c10 */ /* 0x000fe20009ffe4ff */
[----:B------:R-:W-:Y:S04]  /*0e00*/  REDG.E.ADD.F64.RN.STRONG.GPU desc[UR8][R6.64+0x8], R24 ;  /* 0x00000818060079a6 */ /* 0x000fe8000c12ff08 */
[----:B------:R-:W-:Y:S04]  /*0e10*/  REDG.E.ADD.F64.RN.STRONG.GPU desc[UR8][R4.64], R12 ;  /* 0x0000000c040079a6 */ /* 0x000fe8000c12ff08 */
[----:B------:R-:W-:Y:S04]  /*0e20*/  REDG.E.ADD.F64.RN.STRONG.GPU desc[UR8][R4.64+0x8], R2 ;  /* 0x00000802040079a6 */ /* 0x000fe8000c12ff08 */
[----:B------:R-:W-:Y:S04]  /*0e30*/  REDG.E.ADD.F64.RN.STRONG.GPU desc[UR8][R16.64], R8 ;  /* 0x00000008100079a6 */ /* 0x000fe8000c12ff08 */
[----:B------:R-:W-:Y:S04]  /*0e40*/  REDG.E.ADD.F64.RN.STRONG.GPU desc[UR8][R16.64+0x8], R14 ;  /* 0x0000080e100079a6 */ /* 0x000fe8000c12ff08 */
[----:B------:R-:W-:Y:S04]  /*0e50*/  REDG.E.ADD.F64.RN.STRONG.GPU desc[UR8][R22.64], R10 ;  /* 0x0000000a160079a6 */ /* 0x000fe8000c12ff08 */
[----:B------:R-:W-:Y:S01]  /*0e60*/  REDG.E.ADD.F64.RN.STRONG.GPU desc[UR8][R22.64+0x8], R18 ;  /* 0x00000812160079a6 */ /* 0x000fe2000c12ff08 */
[----:B------:R-:W-:Y:S05]  /*0e70*/  EXIT ;  /* 0x000000000000794d */ /* 0x000fea0003800000 */
        .weak           $__internal_1_$__cuda_sm20_div_rn_f64_full
        .type           $__internal_1_$__cuda_sm20_div_rn_f64_full,@function
        .size           $__internal_1_$__cuda_sm20_div_rn_f64_full,($slice_merge2d$__internal_trig_reduction_slowpathd - $__internal_1_$__cuda_sm20_div_rn_f64_full)
$__internal_1_$__cuda_sm20_div_rn_f64_full:
[----:B------:R-:W-:Y:S01]  /*0e80*/  FSETP.GEU.AND P2, PT, |R11|, 1.469367938527859385e-39, PT ;  /* 0x001000000b00780b */ /* 0x000fe20003f4e200 */
[----:B------:R-:W-:Y:S01]  /*0e90*/  IMAD.MOV.U32 R28, RZ, RZ, 0x1ca00000 ;  /* 0x1ca00000ff1c7424 */ /* 0x000fe200078e00ff */
[C---:B------:R-:W-:Y:S01]  /*0ea0*/  FSETP.GEU.AND P0, PT, |R7|.reuse, 1.469367938527859385e-39, PT ;  /* 0x001000000700780b */ /* 0x040fe20003f0e200 */
[----:B------:R-:W-:Y:S01]  /*0eb0*/  IMAD.MOV.U32 R22, RZ, RZ, 0x1 ;  /* 0x00000001ff167424 */ /* 0x000fe200078e00ff */
[----:B------:R-:W-:Y:S01]  /*0ec0*/  LOP3.LUT R8, R7, 0x800fffff, RZ, 0xc0, !PT ;  /* 0x800fffff07087812 */ /* 0x000fe200078ec0ff */
[----:B------:R-:W-:Y:S01]  /*0ed0*/  BSSY.RECONVERGENT B1, `(.L_x_41) ;  /* 0x0000052000017945 */ /* 0x000fe20003800200 */
[----:B------:R-:W-:Y:S02]  /*0ee0*/  LOP3.LUT R3, R11, 0x7ff00000, RZ, 0xc0, !PT ;  /* 0x7ff000000b037812 */ /* 0x000fe400078ec0ff */
[----:B------:R-:W-:Y:S01]  /*0ef0*/  LOP3.LUT R9, R8, 0x3ff00000, RZ, 0xfc, !PT ;  /* 0x3ff0000008097812 */ /* 0x000fe200078efcff */
[----:B------:R-:W-:Y:S01]  /*0f00*/  IMAD.MOV.U32 R8, RZ, RZ, R6 ;  /* 0x000000ffff087224 */ /* 0x000fe200078e0006 */
[----:B------:R-:W-:-:S03]  /*0f10*/  LOP3.LUT R29, R7, 0x7ff00000, RZ, 0xc0, !PT ;  /* 0x7ff00000071d7812 */ /* 0x000fc600078ec0ff */
[----:B------:R-:W-:Y:S01]  /*0f20*/  @!P2 LOP3.LUT R20, R7, 0x7ff00000, RZ, 0xc0, !PT ;  /* 0x7ff000000714a812 */ /* 0x000fe200078ec0ff */
[----:B------:R-:W-:Y:S01]  /*0f30*/  @!P2 IMAD.MOV.U32 R24, RZ, RZ, RZ ;  /* 0x000000ffff18a224 */ /* 0x000fe200078e00ff */
[----:B------:R-:W-:Y:S01]  /*0f40*/  @!P0 DMUL R8, R6, 8.98846567431157953865e+307 ;  /* 0x7fe0000006088828 */ /* 0x000fe20000000000 */
[C---:B------:R-:W-:Y:S02]  /*0f50*/  ISETP.GE.U32.AND P1, PT, R3.reuse, R29, PT ;  /* 0x0000001d0300720c */ /* 0x040fe40003f26070 */
[----:B------:R-:W-:Y:S01]  /*0f60*/  @!P2 ISETP.GE.U32.AND P3, PT, R3, R20, PT ;  /* 0x000000140300a20c */ /* 0x000fe20003f66070 */
[----:B------:R-:W-:Y:S01]  /*0f70*/  IMAD.MOV.U32 R20, RZ, RZ, R10 ;  /* 0x000000ffff147224 */ /* 0x000fe200078e000a */
[C---:B------:R-:W-:Y:S01]  /*0f80*/  SEL R21, R28.reuse, 0x63400000, !P1 ;  /* 0x634000001c157807 */ /* 0x040fe20004800000 */
[----:B------:R-:W0:Y:S01]  /*0f90*/  MUFU.RCP64H R23, R9 ;  /* 0x0000000900177308 */ /* 0x000e220000001800 */
[----:B------:R-:W-:Y:S02]  /*0fa0*/  @!P2 SEL R25, R28, 0x63400000, !P3 ;  /* 0x634000001c19a807 */ /* 0x000fe40005800000 */
[----:B------:R-:W-:-:S02]  /*0fb0*/  LOP3.LUT R21, R21, 0x800fffff, R11, 0xf8, !PT ;  /* 0x800fffff15157812 */ /* 0x000fc400078ef80b */
[----:B------:R-:W-:Y:S02]  /*0fc0*/  @!P2 LOP3.LUT R25, R25, 0x80000000, R11, 0xf8, !PT ;  /* 0x800000001919a812 */ /* 0x000fe400078ef80b */
[----:B------:R-:W-:Y:S02]  /*0fd0*/  @!P0 LOP3.LUT R29, R9, 0x7ff00000, RZ, 0xc0, !PT ;  /* 0x7ff00000091d8812 */ /* 0x000fe400078ec0ff */
[----:B------:R-:W-:-:S06]  /*0fe0*/  @!P2 LOP3.LUT R25, R25, 0x100000, RZ, 0xfc, !PT ;  /* 0x001000001919a812 */ /* 0x000fcc00078efcff */
[----:B------:R-:W-:Y:S02]  /*0ff0*/  @!P2 DFMA R20, R20, 2, -R24 ;  /* 0x400000001414a82b */ /* 0x000fe40000000818 */
[----:B0-----:R-:W-:-:S08]  /*1000*/  DFMA R24, R22, -R8, 1 ;  /* 0x3ff000001618742b */ /* 0x001fd00000000808 */
[----:B------:R-:W-:-:S08]  /*1010*/  DFMA R24, R24, R24, R24 ;  /* 0x000000181818722b */ /* 0x000fd00000000018 */
[----:B------:R-:W-:-:S08]  /*1020*/  DFMA R24, R22, R24, R22 ;  /* 0x000000181618722b */ /* 0x000fd00000000016 */
[----:B------:R-:W-:-:S08]  /*1030*/  DFMA R22, R24, -R8, 1 ;  /* 0x3ff000001816742b */ /* 0x000fd00000000808 */
[----:B------:R-:W-:-:S08]  /*1040*/  DFMA R22, R24, R22, R24 ;  /* 0x000000161816722b */ /* 0x000fd00000000018 */
[----:B------:R-:W-:-:S08]  /*1050*/  DMUL R24, R22, R20 ;  /* 0x0000001416187228 */ /* 0x000fd00000000000 */
[----:B------:R-:W-:-:S08]  /*1060*/  DFMA R26, R24, -R8, R20 ;  /* 0x80000008181a722b */ /* 0x000fd00000000014 */
[----:B------:R-:W-:Y:S01]  /*1070*/  DFMA R26, R22, R26, R24 ;  /* 0x0000001a161a722b */ /* 0x000fe20000000018 */
[----:B------:R-:W-:Y:S01]  /*1080*/  IMAD.MOV.U32 R24, RZ, RZ, R3 ;  /* 0x000000ffff187224 */ /* 0x000fe200078e0003 */
[----:B------:R-:W-:-:S05]  /*1090*/  @!P2 LOP3.LUT R24, R21, 0x7ff00000, RZ, 0xc0, !PT ;  /* 0x7ff000001518a812 */ /* 0x000fca00078ec0ff */
[----:B------:R-:W-:-:S05]  /*10a0*/  VIADD R22, R24, 0xffffffff ;  /* 0xffffffff18167836 */ /* 0x000fca0000000000 */
[----:B------:R-:W-:Y:S01]  /*10b0*/  ISETP.GT.U32.AND P0, PT, R22, 0x7feffffe, PT ;  /* 0x7feffffe1600780c */ /* 0x000fe20003f04070 */
[----:B------:R-:W-:-:S05]  /*10c0*/  VIADD R22, R29, 0xffffffff ;  /* 0xffffffff1d167836 */ /* 0x000fca0000000000 */
        /* <DEDUP_REMOVED lines=29> */
.L_x_42:
        /* <DEDUP_REMOVED lines=16> */
.L_x_45:
[----:B------:R-:W-:Y:S01]  /*13a0*/  LOP3.LUT R23, R7, 0x80000, RZ, 0xfc, !PT ;  /* 0x0008000007177812 */ /* 0x000fe200078efcff */
[----:B------:R-:W-:Y:S01]  /*13b0*/  IMAD.MOV.U32 R22, RZ, RZ, R6 ;  /* 0x000000ffff167224 */ /* 0x000fe200078e0006 */
[----:B------:R-:W-:Y:S06]  /*13c0*/  BRA `(.L_x_43) ;  /* 0x0000000000087947 */ /* 0x000fec0003800000 */
.L_x_44:
[----:B------:R-:W-:Y:S01]  /*13d0*/  LOP3.LUT R23, R11, 0x80000, RZ, 0xfc, !PT ;  /* 0x000800000b177812 */ /* 0x000fe200078efcff */
[----:B------:R-:W-:-:S07]  /*13e0*/  IMAD.MOV.U32 R22, RZ, RZ, R10 ;  /* 0x000000ffff167224 */ /* 0x000fce00078e000a */
.L_x_43:
[----:B------:R-:W-:Y:S05]  /*13f0*/  BSYNC.RECONVERGENT B1 ;  /* 0x0000000000017941 */ /* 0x000fea0003800200 */
.L_x_41:
[----:B------:R-:W-:-:S04]  /*1400*/  IMAD.MOV.U32 R3, RZ, RZ, 0x0 ;  /* 0x00000000ff037424 */ /* 0x000fc800078e00ff */
[----:B------:R-:W-:Y:S05]  /*1410*/  RET.REL.NODEC R2 `(slice_merge2d) ;  /* 0xffffffe802f87950 */ /* 0x000fea0003c3ffff */
        .type           $slice_merge2d$__internal_trig_reduction_slowpathd,@function
        .size           $slice_merge2d$__internal_trig_reduction_slowpathd,(.L_x_84 - $slice_merge2d$__internal_trig_reduction_slowpathd)
$slice_merge2d$__internal_trig_reduction_slowpathd:
[--C-:B------:R-:W-:Y:S01]  /*1420*/  SHF.R.U32.HI R4, RZ, 0x14, R5.reuse ;  /* 0x00000014ff047819 */ /* 0x100fe20000011605 */
[----:B------:R-:W-:Y:S02]  /*1430*/  IMAD.MOV.U32 R8, RZ, RZ, R6 ;  /* 0x000000ffff087224 */ /* 0x000fe400078e0006 */
[----:B------:R-:W-:Y:S01]  /*1440*/  IMAD.MOV.U32 R9, RZ, RZ, R5 ;  /* 0x000000ffff097224 */ /* 0x000fe200078e0005 */
[----:B------:R-:W-:Y:S01]  /*1450*/  LOP3.LUT R7, R4, 0x7ff, RZ, 0xc0, !PT ;  /* 0x000007ff04077812 */ /* 0x000fe200078ec0ff */
[----:B------:R-:W-:-:S03]  /*1460*/  IMAD.MOV.U32 R6, RZ, RZ, RZ ;  /* 0x000000ffff067224 */ /* 0x000fc600078e00ff */
[----:B------:R-:W-:-:S13]  /*1470*/  ISETP.NE.AND P0, PT, R7, 0x7ff, PT ;  /* 0x000007ff0700780c */ /* 0x000fda0003f05270 */
[----:B------:R-:W-:Y:S05]  /*1480*/  @!P0 BRA `(.L_x_46) ;  /* 0x00000008002c8947 */ /* 0x000fea0003800000 */
[----:B------:R-:W-:Y:S01]  /*1490*/  VIADD R7, R7, 0xfffffc00 ;  /* 0xfffffc0007077836 */ /* 0x000fe20000000000 */
[----:B------:R-:W-:-:S04]  /*14a0*/  CS2R R14, SRZ ;  /* 0x00000000000e7805 */ /* 0x000fc8000001ff00 */
[----:B------:R-:W-:Y:S02]  /*14b0*/  SHF.R.U32.HI R6, RZ, 0x6, R7 ;  /* 0x00000006ff067819 */ /* 0x000fe40000011607 */
[----:B------:R-:W-:Y:S02]  /*14c0*/  ISETP.GE.U32.AND P0, PT, R7, 0x80, PT ;  /* 0x000000800700780c */ /* 0x000fe40003f06070 */
[C---:B------:R-:W-:Y:S02]  /*14d0*/  IADD3 R7, PT, PT, -R6.reuse, 0x13, RZ ;  /* 0x0000001306077810 */ /* 0x040fe40007ffe1ff */
[----:B------:R-:W-:Y:S02]  /*14e0*/  IADD3 R21, PT, PT, -R6, 0xf, RZ ;  /* 0x0000000f06157810 */ /* 0x000fe40007ffe1ff */
[----:B------:R-:W-:-:S04]  /*14f0*/  SEL R7, R7, 0x12, P0 ;  /* 0x0000001207077807 */ /* 0x000fc80000000000 */
[----:B------:R-:W-:-:S13]  /*1500*/  ISETP.GE.AND P0, PT, R21, R7, PT ;  /* 0x000000071500720c */ /* 0x000fda0003f06270 */
[----:B------:R-:W-:Y:S05]  /*1510*/  @P0 BRA `(.L_x_47) ;  /* 0x00000000008c0947 */ /* 0x000fea0003800000 */
[C---:B------:R-:W-:Y:S01]  /*1520*/  SHF.L.U64.HI R16, R8.reuse, 0xb, R9 ;  /* 0x0000000b08107819 */ /* 0x040fe20000010209 */
[----:B------:R-:W-:Y:S01]  /*1530*/  IMAD.SHL.U32 R9, R8, 0x800, RZ ;  /* 0x0000080008097824 */ /* 0x000fe200078e00ff */
[----:B------:R-:W-:Y:S01]  /*1540*/  IADD3 R19, PT, PT, RZ, -R6, -R7 ;  /* 0x80000006ff137210 */ /* 0x000fe20007ffe807 */
[----:B------:R-:W-:Y:S01]  /*1550*/  IMAD.MOV.U32 R18, RZ, RZ, RZ ;  /* 0x000000ffff127224 */ /* 0x000fe200078e00ff */
[----:B------:R-:W-:Y:S02]  /*1560*/  CS2R R14, SRZ ;  /* 0x00000000000e7805 */ /* 0x000fe4000001ff00 */
[----:B------:R-:W-:Y:S01]  /*1570*/  LOP3.LUT R8, R16, 0x80000000, RZ, 0xfc, !PT ;  /* 0x8000000010087812 */ /* 0x000fe200078efcff */
[----:B------:R-:W0:Y:S01]  /*1580*/  LDCU.64 UR4, c[0x0][0x358] ;  /* 0x00006b00ff0477ac */ /* 0x000e220008000a00 */
[----:B------:R-:W-:-:S05]  /*1590*/  NOP ;  /* 0x0000000000007918 */ /* 0x000fca0000000000 */
.L_x_48:
[----:B------:R-:W1:Y:S02]  /*15a0*/  LDC.64 R16, c[0x4][RZ] ;  /* 0x01000000ff107b82 */ /* 0x000e640000000a00 */
[----:B-1----:R-:W-:-:S06]  /*15b0*/  IMAD.WIDE R16, R21, 0x8, R16 ;  /* 0x0000000815107825 */ /* 0x002fcc00078e0210 */
[----:B0-----:R-:W2:Y:S01]  /*15c0*/  LDG.E.64.CONSTANT R16, desc[UR4][R16.64] ;  /* 0x0000000410107981 */ /* 0x001ea2000c1e9b00 */
[----:B------:R-:W-:Y:S02]  /*15d0*/  VIADD R19, R19, 0x1 ;  /* 0x0000000113137836 */ /* 0x000fe40000000000 */
[----:B------:R-:W-:Y:S02]  /*15e0*/  VIADD R21, R21, 0x1 ;  /* 0x0000000115157836 */ /* 0x000fe40000000000 */
[----:B--2---:R-:W-:-:S04]  /*15f0*/  IMAD.WIDE.U32 R14, P2, R16, R9, R14 ;  /* 0x00000009100e7225 */ /* 0x004fc8000784000e */
[----:B------:R-:W-:Y:S02]  /*1600*/  IMAD R23, R16, R8, RZ ;  /* 0x0000000810177224 */ /* 0x000fe400078e02ff */
[CC--:B------:R-:W-:Y:S02]  /*1610*/  IMAD R20, R17.reuse, R9.reuse, RZ ;  /* 0x0000000911147224 */ /* 0x0c0fe400078e02ff */
[----:B------:R-:W-:Y:S01]  /*1620*/  IMAD.HI.U32 R25, R17, R9, RZ ;  /* 0x0000000911197227 */ /* 0x000fe200078e00ff */
[----:B------:R-:W-:-:S03]  /*1630*/  IADD3 R15, P0, PT, R23, R15, RZ ;  /* 0x0000000f170f7210 */ /* 0x000fc60007f1e0ff */
[----:B------:R-:W-:Y:S01]  /*1640*/  IMAD R23, R18, 0x8, R1 ;  /* 0x0000000812177824 */ /* 0x000fe200078e0201 */
[----:B------:R-:W-:Y:S01]  /*1650*/  IADD3 R15, P1, PT, R20, R15, RZ ;  /* 0x0000000f140f7210 */ /* 0x000fe20007f3e0ff */
[----:B------:R-:W-:-:S04]  /*1660*/  IMAD.HI.U32 R20, R16, R8, RZ ;  /* 0x0000000810147227 */ /* 0x000fc800078e00ff */
[----:B------:R-:W-:Y:S01]  /*1670*/  IMAD.X R16, RZ, RZ, R20, P2 ;  /* 0x000000ffff107224 */ /* 0x000fe200010e0614 */
[----:B------:R0:W-:Y:S01]  /*1680*/  STL.64 [R23], R14 ;  /* 0x0000000e17007387 */ /* 0x0001e20000100a00 */
[----:B------:R-:W-:-:S03]  /*1690*/  IMAD.HI.U32 R20, R17, R8, RZ ;  /* 0x0000000811147227 */ /* 0x000fc600078e00ff */
[----:B------:R-:W-:Y:S01]  /*16a0*/  IADD3.X R16, P0, PT, R25, R16, RZ, P0, !PT ;  /* 0x0000001019107210 */ /* 0x000fe2000071e4ff */
[----:B------:R-:W-:Y:S02]  /*16b0*/  IMAD R17, R17, R8, RZ ;  /* 0x0000000811117224 */ /* 0x000fe400078e02ff */
[----:B------:R-:W-:-:S03]  /*16c0*/  VIADD R18, R18, 0x1 ;  /* 0x0000000112127836 */ /* 0x000fc60000000000 */
[----:B------:R-:W-:Y:S01]  /*16d0*/  IADD3.X R17, P1, PT, R17, R16, RZ, P1, !PT ;  /* 0x0000001011117210 */ /* 0x000fe20000f3e4ff */
[----:B------:R-:W-:Y:S01]  /*16e0*/  IMAD.X R16, RZ, RZ, R20, P0 ;  /* 0x000000ffff107224 */ /* 0x000fe200000e0614 */
[----:B------:R-:W-:-:S03]  /*16f0*/  ISETP.NE.AND P0, PT, R19, -0xf, PT ;  /* 0xfffffff11300780c */ /* 0x000fc60003f05270 */
[----:B------:R-:W-:Y:S02]  /*1700*/  IMAD.X R16, RZ, RZ, R16, P1 ;  /* 0x000000ffff107224 */ /* 0x000fe400008e0610 */
[----:B0-----:R-:W-:Y:S02]  /*1710*/  IMAD.MOV.U32 R14, RZ, RZ, R17 ;  /* 0x000000ffff0e7224 */ /* 0x001fe400078e0011 */
[----:B------:R-:W-:-:S06]  /*1720*/  IMAD.MOV.U32 R15, RZ, RZ, R16 ;  /* 0x000000ffff0f7224 */ /* 0x000fcc00078e0010 */
[----:B------:R-:W-:Y:S05]  /*1730*/  @P0 BRA `(.L_x_48) ;  /* 0xfffffffc00980947 */ /* 0x000fea000383ffff */
[----:B------:R-:W-:-:S07]  /*1740*/  IMAD.MOV.U32 R21, RZ, RZ, R7 ;  /* 0x000000ffff157224 */ /* 0x000fce00078e0007 */
.L_x_47:
[----:B------:R-:W-:Y:S01]  /*1750*/  LOP3.LUT P0, R27, R4, 0x3f, RZ, 0xc0, !PT ;  /* 0x0000003f041b7812 */ /* 0x000fe2000780c0ff */
[----:B------:R-:W-:-:S04]  /*1760*/  IMAD.IADD R6, R6, 0x1, R21 ;  /* 0x0000000106067824 */ /* 0x000fc800078e0215 */
[----:B------:R-:W-:-:S05]  /*1770*/  IMAD.U32 R29, R6, 0x8, R1 ;  /* 0x00000008061d7824 */ /* 0x000fca00078e0001 */
[----:B------:R0:W-:Y:S04]  /*1780*/  STL.64 [R29+-0x78], R14 ;  /* 0xffff880e1d007387 */ /* 0x0001e80000100a00 */
[----:B------:R-:W2:Y:S04]  /*1790*/  @P0 LDL.64 R18, [R1+0x8] ;  /* 0x0000080001120983 */ /* 0x000ea80000100a00 */
[----:B------:R-:W3:Y:S04]  /*17a0*/  LDL.64 R8, [R1+0x10] ;  /* 0x0000100001087983 */ /* 0x000ee80000100a00 */
[----:B------:R-:W4:Y:S01]  /*17b0*/  LDL.64 R6, [R1+0x18] ;  /* 0x0000180001067983 */ /* 0x000f220000100a00 */
[----:B------:R-:W-:-:S02]  /*17c0*/  @P0 LOP3.LUT R4, R27, 0x3f, RZ, 0x3c, !PT ;  /* 0x0000003f1b040812 */ /* 0x000fc400078e3cff */
[--C-:B--2---:R-:W-:Y:S02]  /*17d0*/  @P0 SHF.R.U64 R17, R18, 0x1, R19.reuse ;  /* 0x0000000112110819 */ /* 0x104fe40000001213 */
[----:B------:R-:W-:Y:S02]  /*17e0*/  @P0 SHF.R.U32.HI R19, RZ, 0x1, R19 ;  /* 0x00000001ff130819 */ /* 0x000fe40000011613 */
[C---:B---3--:R-:W-:Y:S02]  /*17f0*/  @P0 SHF.L.U32 R21, R8.reuse, R27, RZ ;  /* 0x0000001b08150219 */ /* 0x048fe400000006ff */
[----:B0-----:R-:W-:Y:S02]  /*1800*/  @P0 SHF.R.U64 R14, R17, R4, R19 ;  /* 0x00000004110e0219 */ /* 0x001fe40000001213 */
[--C-:B------:R-:W-:Y:S02]  /*1810*/  @P0 SHF.R.U32.HI R25, RZ, 0x1, R9.reuse ;  /* 0x00000001ff190819 */ /* 0x100fe40000011609 */
[----:B------:R-:W-:-:S02]  /*1820*/  @P0 SHF.R.U64 R23, R8, 0x1, R9 ;  /* 0x0000000108170819 */ /* 0x000fc40000001209 */
[-C--:B------:R-:W-:Y:S02]  /*1830*/  @P0 SHF.L.U64.HI R16, R8, R27.reuse, R9 ;  /* 0x0000001b08100219 */ /* 0x080fe40000010209 */
[----:B------:R-:W-:Y:S02]  /*1840*/  @P0 SHF.R.U32.HI R15, RZ, R4, R19 ;  /* 0x00000004ff0f0219 */ /* 0x000fe40000011613 */
[----:B------:R-:W-:Y:S02]  /*1850*/  @P0 LOP3.LUT R8, R21, R14, RZ, 0xfc, !PT ;  /* 0x0000000e15080212 */ /* 0x000fe400078efcff */
[----:B----4-:R-:W-:Y:S02]  /*1860*/  @P0 SHF.L.U32 R17, R6, R27, RZ ;  /* 0x0000001b06110219 */ /* 0x010fe400000006ff */
[----:B------:R-:W-:Y:S01]  /*1870*/  @P0 SHF.R.U64 R18, R23, R4, R25 ;  /* 0x0000000417120219 */ /* 0x000fe20000001219 */
[----:B------:R-:W-:Y:S01]  /*1880*/  IMAD.SHL.U32 R14, R8, 0x4, RZ ;  /* 0x00000004080e7824 */ /* 0x000fe200078e00ff */
[----:B------:R-:W-:-:S02]  /*1890*/  @P0 LOP3.LUT R9, R16, R15, RZ, 0xfc, !PT ;  /* 0x0000000f10090212 */ /* 0x000fc400078efcff */
[----:B------:R-:W-:Y:S02]  /*18a0*/  @P0 SHF.L.U64.HI R27, R6, R27, R7 ;  /* 0x0000001b061b0219 */ /* 0x000fe40000010207 */
[----:B------:R-:W-:Y:S02]  /*18b0*/  @P0 LOP3.LUT R6, R17, R18, RZ, 0xfc, !PT ;  /* 0x0000001211060212 */ /* 0x000fe400078efcff */
[----:B------:R-:W-:Y:S02]  /*18c0*/  @P0 SHF.R.U32.HI R4, RZ, R4, R25 ;  /* 0x00000004ff040219 */ /* 0x000fe40000011619 */
[----:B------:R-:W-:Y:S02]  /*18d0*/  SHF.L.U64.HI R18, R8, 0x2, R9 ;  /* 0x0000000208127819 */ /* 0x000fe40000010209 */
[----:B------:R-:W-:Y:S02]  /*18e0*/  @P0 LOP3.LUT R7, R27, R4, RZ, 0xfc, !PT ;  /* 0x000000041b070212 */ /* 0x000fe400078efcff */
[----:B------:R-:W-:-:S02]  /*18f0*/  SHF.L.W.U32.HI R9, R9, 0x2, R6 ;  /* 0x0000000209097819 */ /* 0x000fc40000010e06 */
[----:B------:R-:W-:Y:S02]  /*1900*/  IADD3 RZ, P0, PT, RZ, -R14, RZ ;  /* 0x8000000effff7210 */ /* 0x000fe40007f1e0ff */
[----:B------:R-:W-:Y:S02]  /*1910*/  LOP3.LUT R4, RZ, R18, RZ, 0x33, !PT ;  /* 0x00000012ff047212 */ /* 0x000fe400078e33ff */
[----:B------:R-:W-:Y:S02]  /*1920*/  SHF.L.W.U32.HI R6, R6, 0x2, R7 ;  /* 0x0000000206067819 */ /* 0x000fe40000010e07 */
[----:B------:R-:W-:Y:S02]  /*1930*/  LOP3.LUT R8, RZ, R9, RZ, 0x33, !PT ;  /* 0x00000009ff087212 */ /* 0x000fe400078e33ff */
[----:B------:R-:W-:Y:S02]  /*1940*/  IADD3.X R15, P0, PT, RZ, R4, RZ, P0, !PT ;  /* 0x00000004ff0f7210 */ /* 0x000fe4000071e4ff */
[----:B------:R-:W-:-:S02]  /*1950*/  LOP3.LUT R4, RZ, R6, RZ, 0x33, !PT ;  /* 0x00000006ff047212 */ /* 0x000fc400078e33ff */
[----:B------:R-:W-:Y:S02]  /*1960*/  IADD3.X R8, P1, PT, RZ, R8, RZ, P0, !PT ;  /* 0x00000008ff087210 */ /* 0x000fe4000073e4ff */
[----:B------:R-:W-:-:S03]  /*1970*/  ISETP.GT.U32.AND P2, PT, R9, -0x1, PT ;  /* 0xffffffff0900780c */ /* 0x000fc60003f44070 */
[----:B------:R-:W-:Y:S01]  /*1980*/  IMAD.X R17, RZ, RZ, R4, P1 ;  /* 0x000000ffff117224 */ /* 0x000fe200008e0604 */
[----:B------:R-:W-:-:S04]  /*1990*/  ISETP.GT.AND.EX P0, PT, R6, -0x1, PT, P2 ;  /* 0xffffffff0600780c */ /* 0x000fc80003f04320 */
[----:B------:R-:W-:Y:S02]  /*19a0*/  SEL R4, R6, R17, P0 ;  /* 0x0000001106047207 */ /* 0x000fe40000000000 */
[----:B------:R-:W-:Y:S02]  /*19b0*/  SEL R9, R9, R8, P0 ;  /* 0x0000000809097207 */ /* 0x000fe40000000000 */
[----:B------:R-:W-:Y:S02]  /*19c0*/  ISETP.NE.U32.AND P1, PT, R4, RZ, PT ;  /* 0x000000ff0400720c */ /* 0x000fe40003f25070 */
[----:B------:R-:W-:Y:S02]  /*19d0*/  SEL R15, R18, R15, P0 ;  /* 0x0000000f120f7207 */ /* 0x000fe40000000000 */
[----:B------:R-:W-:Y:S01]  /*19e0*/  SEL R16, R9, R4, !P1 ;  /* 0x0000000409107207 */ /* 0x000fe20004800000 */
[----:B------:R-:W-:-:S05]  /*19f0*/  @!P0 IMAD.MOV R14, RZ, RZ, -R14 ;  /* 0x000000ffff0e8224 */ /* 0x000fca00078e0a0e */
[----:B------:R-:W0:Y:S02]  /*1a00*/  FLO.U32 R16, R16 ;  /* 0x0000001000107300 */ /* 0x000e2400000e0000 */
[C---:B0-----:R-:W-:Y:S02]  /*1a10*/  IADD3 R17, PT, PT, -R16.reuse, 0x1f, RZ ;  /* 0x0000001f10117810 */ /* 0x041fe40007ffe1ff */
[----:B------:R-:W-:-:S03]  /*1a20*/  IADD3 R8, PT, PT, -R16, 0x3f, RZ ;  /* 0x0000003f10087810 */ /* 0x000fc60007ffe1ff */
[----:B------:R-:W-:-:S05]  /*1a30*/  @P1 IMAD.MOV R8, RZ, RZ, R17 ;  /* 0x000000ffff081224 */ /* 0x000fca00078e0211 */
[----:B------:R-:W-:-:S13]  /*1a40*/  ISETP.NE.AND P1, PT, R8, RZ, PT ;  /* 0x000000ff0800720c */ /* 0x000fda0003f25270 */
[----:B------:R-:W-:Y:S05]  /*1a50*/  @!P1 BRA `(.L_x_49) ;  /* 0x0000000000289947 */ /* 0x000fea0003800000 */
[--C-:B------:R-:W-:Y:S02]  /*1a60*/  SHF.R.U64 R16, R14, 0x1, R15.reuse ;  /* 0x000000010e107819 */ /* 0x100fe4000000120f */
[C---:B------:R-:W-:Y:S02]  /*1a70*/  LOP3.LUT R14, R8.reuse, 0x3f, RZ, 0xc0, !PT ;  /* 0x0000003f080e7812 */ /* 0x040fe400078ec0ff */
[----:B------:R-:W-:Y:S02]  /*1a80*/  SHF.R.U32.HI R18, RZ, 0x1, R15 ;  /* 0x00000001ff127819 */ /* 0x000fe4000001160f */
[----:B------:R-:W-:Y:S02]  /*1a90*/  LOP3.LUT R15, R8, 0x3f, RZ, 0xc, !PT ;  /* 0x0000003f080f7812 */ /* 0x000fe400078e0cff */
[CC--:B------:R-:W-:Y:S02]  /*1aa0*/  SHF.L.U64.HI R17, R9.reuse, R14.reuse, R4 ;  /* 0x0000000e09117219 */ /* 0x0c0fe40000010204 */
[----:B------:R-:W-:-:S02]  /*1ab0*/  SHF.L.U32 R14, R9, R14, RZ ;  /* 0x0000000e090e7219 */ /* 0x000fc400000006ff */
[-CC-:B------:R-:W-:Y:S02]  /*1ac0*/  SHF.R.U64 R9, R16, R15.reuse, R18.reuse ;  /* 0x0000000f10097219 */ /* 0x180fe40000001212 */
[----:B------:R-:W-:Y:S02]  /*1ad0*/  SHF.R.U32.HI R4, RZ, R15, R18 ;  /* 0x0000000fff047219 */ /* 0x000fe40000011612 */
[----:B------:R-:W-:Y:S02]  /*1ae0*/  LOP3.LUT R9, R14, R9, RZ, 0xfc, !PT ;  /* 0x000000090e097212 */ /* 0x000fe400078efcff */
[----:B------:R-:W-:-:S07]  /*1af0*/  LOP3.LUT R4, R17, R4, RZ, 0xfc, !PT ;  /* 0x0000000411047212 */ /* 0x000fce00078efcff */
.L_x_49:
[----:B------:R-:W-:Y:S01]  /*1b00*/  IMAD.WIDE.U32 R16, R9, 0x2168c235, RZ ;  /* 0x2168c23509107825 */ /* 0x000fe200078e00ff */
[----:B------:R-:W-:-:S03]  /*1b10*/  SHF.R.U32.HI R7, RZ, 0x1e, R7 ;  /* 0x0000001eff077819 */ /* 0x000fc60000011607 */
[----:B------:R-:W-:Y:S01]  /*1b20*/  IMAD.MOV.U32 R14, RZ, RZ, R17 ;  /* 0x000000ffff0e7224 */ /* 0x000fe200078e0011 */
[----:B------:R-:W-:Y:S01]  /*1b30*/  IADD3 RZ, P1, PT, R16, R16, RZ ;  /* 0x0000001010ff7210 */ /* 0x000fe20007f3e0ff */
[----:B------:R-:W-:Y:S01]  /*1b40*/  IMAD.MOV.U32 R15, RZ, RZ, RZ ;  /* 0x000000ffff0f7224 */ /* 0x000fe200078e00ff */
[----:B------:R-:W-:Y:S01]  /*1b50*/  LEA.HI R6, R6, R7, RZ, 0x1 ;  /* 0x0000000706067211 */ /* 0x000fe200078f08ff */
[----:B------:R-:W-:Y:S02]  /*1b60*/  IMAD R17, R4, -0x36f0255e, RZ ;  /* 0xc90fdaa204117824 */ /* 0x000fe400078e02ff */
[----:B------:R-:W-:-:S04]  /*1b70*/  IMAD.WIDE.U32 R14, R9, -0x36f0255e, R14 ;  /* 0xc90fdaa2090e7825 */ /* 0x000fc800078e000e */
[----:B------:R-:W-:-:S04]  /*1b80*/  IMAD.HI.U32 R9, R4, -0x36f0255e, RZ ;  /* 0xc90fdaa204097827 */ /* 0x000fc800078e00ff */
[----:B------:R-:W-:-:S04]  /*1b90*/  IMAD.WIDE.U32 R14, P2, R4, 0x2168c235, R14 ;  /* 0x2168c235040e7825 */ /* 0x000fc8000784000e */
[----:B------:R-:W-:Y:S01]  /*1ba0*/  IMAD.X R4, RZ, RZ, R9, P2 ;  /* 0x000000ffff047224 */ /* 0x000fe200010e0609 */
[----:B------:R-:W-:Y:S02]  /*1bb0*/  IADD3 R9, P2, PT, R17, R15, RZ ;  /* 0x0000000f11097210 */ /* 0x000fe40007f5e0ff */
[----:B------:R-:W-:Y:S02]  /*1bc0*/  IADD3.X RZ, P1, PT, R14, R14, RZ, P1, !PT ;  /* 0x0000000e0eff7210 */ /* 0x000fe40000f3e4ff */
[C---:B------:R-:W-:Y:S01]  /*1bd0*/  ISETP.GT.U32.AND P3, PT, R9.reuse, RZ, PT ;  /* 0x000000ff0900720c */ /* 0x040fe20003f64070 */
[----:B------:R-:W-:Y:S01]  /*1be0*/  IMAD.X R4, RZ, RZ, R4, P2 ;  /* 0x000000ffff047224 */ /* 0x000fe200010e0604 */
[----:B------:R-:W-:-:S04]  /*1bf0*/  IADD3.X R14, P2, PT, R9, R9, RZ, P1, !PT ;  /* 0x00000009090e7210 */ /* 0x000fc80000f5e4ff */
[C---:B------:R-:W-:Y:S01]  /*1c00*/  ISETP.GT.AND.EX P1, PT, R4.reuse, RZ, PT, P3 ;  /* 0x000000ff0400720c */ /* 0x040fe20003f24330 */
[----:B------:R-:W-:-:S03]  /*1c10*/  IMAD.X R15, R4, 0x1, R4, P2 ;  /* 0x00000001040f7824 */ /* 0x000fc600010e0604 */
[----:B------:R-:W-:Y:S02]  /*1c20*/  SEL R9, R14, R9, P1 ;  /* 0x000000090e097207 */ /* 0x000fe40000800000 */
[----:B------:R-:W-:Y:S02]  /*1c30*/  SEL R14, R15, R4, P1 ;  /* 0x000000040f0e7207 */ /* 0x000fe40000800000 */
[----:B------:R-:W-:Y:S02]  /*1c40*/  IADD3 R9, P2, PT, R9, 0x1, RZ ;  /* 0x0000000109097810 */ /* 0x000fe40007f5e0ff */
[----:B------:R-:W-:Y:S02]  /*1c50*/  SEL R15, RZ, 0xffffffff, !P1 ;  /* 0xffffffffff0f7807 */ /* 0x000fe40004800000 */
[----:B------:R-:W-:Y:S01]  /*1c60*/  LOP3.LUT P1, R4, R5, 0x80000000, RZ, 0xc0, !PT ;  /* 0x8000000005047812 */ /* 0x000fe2000782c0ff */
[----:B------:R-:W-:Y:S02]  /*1c70*/  IMAD.X R14, RZ, RZ, R14, P2 ;  /* 0x000000ffff0e7224 */ /* 0x000fe400010e060e */
[----:B------:R-:W-:Y:S01]  /*1c80*/  IMAD.IADD R5, R15, 0x1, -R8 ;  /* 0x000000010f057824 */ /* 0x000fe200078e0a08 */
[----:B------:R-:W-:-:S02]  /*1c90*/  @!P0 LOP3.LUT R4, R4, 0x80000000, RZ, 0x3c, !PT ;  /* 0x8000000004048812 */ /* 0x000fc400078e3cff */
[----:B------:R-:W-:Y:S01]  /*1ca0*/  SHF.R.U64 R9, R9, 0xa, R14 ;  /* 0x0000000a09097819 */ /* 0x000fe2000000120e */
[----:B------:R-:W-:-:S03]  /*1cb0*/  IMAD.SHL.U32 R5, R5, 0x100000, RZ ;  /* 0x0010000005057824 */ /* 0x000fc600078e00ff */
[----:B------:R-:W-:-:S03]  /*1cc0*/  IADD3 R9, P2, PT, R9, 0x1, RZ ;  /* 0x0000000109097810 */ /* 0x000fc60007f5e0ff */
[----:B------:R-:W-:Y:S01]  /*1cd0*/  @P1 IMAD.MOV R6, RZ, RZ, -R6 ;  /* 0x000000ffff061224 */ /* 0x000fe200078e0a06 */
[----:B------:R-:W-:-:S04]  /*1ce0*/  LEA.HI.X R14, R14, RZ, RZ, 0x16, P2 ;  /* 0x000000ff0e0e7211 */ /* 0x000fc800010fb4ff */
[--C-:B------:R-:W-:Y:S02]  /*1cf0*/  SHF.R.U64 R8, R9, 0x1, R14.reuse ;  /* 0x0000000109087819 */ /* 0x100fe4000000120e */
[----:B------:R-:W-:Y:S02]  /*1d00*/  SHF.R.U32.HI R14, RZ, 0x1, R14 ;  /* 0x00000001ff0e7819 */ /* 0x000fe4000001160e */
[----:B------:R-:W-:-:S04]  /*1d10*/  IADD3 R8, P2, P3, RZ, RZ, R8 ;  /* 0x000000ffff087210 */ /* 0x000fc80007b5e008 */
[----:B------:R-:W-:-:S04]  /*1d20*/  IADD3.X R5, PT, PT, R5, 0x3fe00000, R14, P2, P3 ;  /* 0x3fe0000005057810 */ /* 0x000fc800017e640e */
[----:B------:R-:W-:-:S07]  /*1d30*/  LOP3.LUT R9, R5, R4, RZ, 0xfc, !PT ;  /* 0x0000000405097212 */ /* 0x000fce00078efcff */
.L_x_46:
[----:B------:R-:W-:Y:S02]  /*1d40*/  IMAD.MOV.U32 R4, RZ, RZ, R0 ;  /* 0x000000ffff047224 */ /* 0x000fe400078e0000 */
[----:B------:R-:W-:-:S04]  /*1d50*/  IMAD.MOV.U32 R5, RZ, RZ, 0x0 ;  /* 0x00000000ff057424 */ /* 0x000fc800078e00ff */
[----:B------:R-:W-:Y:S05]  /*1d60*/  RET.REL.NODEC R4 `(slice_merge2d) ;  /* 0xffffffe004a47950 */ /* 0x000fea0003c3ffff */
.L_x_50:
        /* <DEDUP_REMOVED lines=9> */
.L_x_84:


//--------------------- .text.slice_merge3d       --------------------------
	.section	.text.slice_merge3d,"ax",@progbits
	.align	128
        .global         slice_merge3d
        .type           slice_merge3d,@function
        .size           slice_merge3d,(.L_x_85 - slice_merge3d)
        .other          slice_merge3d,@"STO_CUDA_ENTRY STV_DEFAULT"
slice_merge3d:
.text.slice_merge3d:
[----:B------:R-:W-:Y:S01]  /*0000*/  LDC R1, c[0x0][0x37c] ;  /* 0x0000df00ff017b82 */ /* 0x000fe20000000800 */
[----:B------:R-:W0:Y:S07]  /*0010*/  S2R R3, SR_TID.X ;  /* 0x0000000000037919 */ /* 0x000e2e0000002100 */
[----:B------:R-:W0:Y:S01]  /*0020*/  S2UR UR4, SR_CTAID.X ;  /* 0x00000000000479c3 */ /* 0x000e220000002500 */
[----:B------:R-:W1:Y:S07]  /*0030*/  LDCU.64 UR6, c[0x0][0x3a0] ;  /* 0x00007400ff0677ac */ /* 0x000e6e0008000a00 */
[----:B------:R-:W0:Y:S02]  /*0040*/  LDC R0, c[0x0][0x360] ;  /* 0x0000d800ff007b82 */ /* 0x000e240000000800 */
[----:B0-----:R-:W-:-:S05]  /*0050*/  IMAD R0, R0, UR4, R3 ;  /* 0x0000000400007c24 */ /* 0x001fca000f8e0203 */
[----:B-1----:R-:W-:Y:S02]  /*0060*/  ISETP.GE.U32.AND P0, PT, R0, UR6, PT ;  /* 0x0000000600007c0c */ /* 0x002fe4000bf06070 */
        /* <DEDUP_REMOVED lines=10> */
[----:B------:R-:W0:Y:S08]  /*0110*/  LDC.64 R20, c[0x0][0x388] ;  /* 0x0000e200ff147b82 */ /* 0x000e300000000a00 */
[----:B------:R-:W1:Y:S01]  /*0120*/  LDC.64 R36, c[0x0][0x390] ;  /* 0x0000e400ff247b82 */ /* 0x000e620000000a00 */
[----:B------:R-:W-:Y:S01]  /*0130*/  IMAD.SHL.U32 R7, R0, 0x4, RZ ;  /* 0x0000000400077824 */ /* 0x000fe200078e00ff */
[----:B------:R-:W2:Y:S01]  /*0140*/  LDCU.64 UR6, c[0x0][0x3a8] ;  /* 0x00007500ff0677ac */ /* 0x000ea20008000a00 */
[----:B0-----:R-:W3:Y:S04]  /*0150*/  LDG.E.64 R2, desc[UR8][R20.64+0x10] ;  /* 0x0000100814027981 */ /* 0x001ee8000c1e1b00 */
[----:B------:R-:W4:Y:S04]  /*0160*/  LDG.E.64 R18, desc[UR8][R20.64+0x18] ;  /* 0x0000180814127981 */ /* 0x000f28000c1e1b00 */
[----:B------:R-:W5:Y:S04]  /*0170*/  LDG.E.64 R16, desc[UR8][R20.64] ;  /* 0x0000000814107981 */ /* 0x000f68000c1e1b00 */
[----:B------:R-:W5:Y:S01]  /*0180*/  LDG.E.64 R14, desc[UR8][R20.64+0x8] ;  /* 0x00000808140e7981 */ /* 0x000f62000c1e1b00 */
[----:B-1----:R-:W-:-:S05]  /*0190*/  IMAD.WIDE R36, R7, 0x8, R36 ;  /* 0x0000000807247825 */ /* 0x002fca00078e0224 */
[----:B------:R-:W5:Y:S04]  /*01a0*/  LDG.E.64 R8, desc[UR8][R36.64] ;  /* 0x0000000824087981 */ /* 0x000f68000c1e1b00 */
[----:B------:R-:W5:Y:S04]  /*01b0*/  LDG.E.64 R10, desc[UR8][R36.64+0x8] ;  /* 0x00000808240a7981 */ /* 0x000f68000c1e1b00 */
[----:B------:R-:W5:Y:S01]  /*01c0*/  LDG.E.64 R6, desc[UR8][R36.64+0x10] ;  /* 0x0000100824067981 */ /* 0x000f62000c1e1b00 */
[----:B--2---:R-:W-:-:S04]  /*01d0*/  ULEA.HI UR4, UP0, UR7, UR6, URZ, 0x1 ;  /* 0x0000000607047291 */ /* 0x004fc8000f8108ff */
[----:B------:R-:W-:-:S04]  /*01e0*/  UIADD3.X UR5, UPT, UPT, URZ, UR7, URZ, UP0, !UPT ;  /* 0x00000007ff057290 */ /* 0x000fc800087fe4ff */
[----:B------:R-:W-:Y:S01]  /*01f0*/  USHF.R.U64 UR4, UR4, 0x1, UR5 ;  /* 0x0000000104047899 */ /* 0x000fe20008001205 */
[----:B---3--:R-:W-:Y:S02]  /*0200*/  DMUL R12, R2, R2 ;  /* 0x00000002020c7228 */ /* 0x008fe40000000000 */
[-C--:B----4-:R-:W-:Y:S02]  /*0210*/  DMUL R24, R18, R18.reuse ;  /* 0x0000001212187228 */ /* 0x090fe40000000000 */
[C---:B-----5:R-:W-:Y:S02]  /*0220*/  DMUL R22, R16.reuse, R18 ;  /* 0x0000001210167228 */ /* 0x060fe40000000000 */
[----:B------:R-:W-:-:S04]  /*0230*/  DMUL R30, R16, R2 ;  /* 0x00000002101e7228 */ /* 0x000fc80000000000 */
[--C-:B------:R-:W-:Y:S02]  /*0240*/  DADD R26, R12, R24.reuse ;  /* 0x000000000c1a7229 */ /* 0x100fe40000000018 */
[C---:B------:R-:W-:Y:S02]  /*0250*/  DFMA R24, R14.reuse, R14, R24 ;  /* 0x0000000e0e18722b */ /* 0x040fe40000000018 */
[CCC-:B------:R-:W-:Y:S02]  /*0260*/  DFMA R28, R14.reuse, R2.reuse, R22.reuse ;  /* 0x000000020e1c722b */ /* 0x1c0fe40000000016 */
[----:B------:R-:W-:Y:S02]  /*0270*/  DFMA R22, R14, R2, -R22 ;  /* 0x000000020e16722b */ /* 0x000fe40000000816 */
[----:B------:R-:W-:Y:S02]  /*0280*/  DADD R26, R26, R26 ;  /* 0x000000001a1a7229 */ /* 0x000fe4000000001a */
[----:B------:R-:W-:-:S02]  /*0290*/  DMUL R2, R2, R18 ;  /* 0x0000001202027228 */ /* 0x000fc40000000000 */
[CCC-:B------:R-:W-:Y:S02]  /*02a0*/  DFMA R20, R14.reuse, R18.reuse, -R30.reuse ;  /* 0x000000120e14722b */ /* 0x1c0fe4000000081e */
[----:B------:R-:W-:Y:S02]  /*02b0*/  DFMA R18, R14, R18, R30 ;  /* 0x000000120e12722b */ /* 0x000fe4000000001e */
[----:B------:R-:W-:Y:S02]  /*02c0*/  DADD R30, -R26, 1 ;  /* 0x3ff000001a1e7429 */ /* 0x000fe40000000100 */
[----:B------:R-:W-:Y:S02]  /*02d0*/  DADD R26, R28, R28 ;  /* 0x000000001c1a7229 */ /* 0x000fe4000000001c */
[----:B------:R-:W-:Y:S02]  /*02e0*/  DADD R22, R22, R22 ;  /* 0x0000000016167229 */ /* 0x000fe40000000016 */
[----:B------:R-:W-:-:S02]  /*02f0*/  DADD R24, R24, R24 ;  /* 0x0000000018187229 */ /* 0x000fc40000000018 */
[----:B------:R-:W-:Y:S02]  /*0300*/  DFMA R30, R30, R8, RZ ;  /* 0x000000081e1e722b */ /* 0x000fe400000000ff */
[----:B------:R-:W-:Y:S01]  /*0310*/  DADD R28, R20, R20 ;  /* 0x00000000141c7229 */ /* 0x000fe20000000014 */
[----:B------:R-:W0:Y:S01]  /*0320*/  I2F.F64 R20, UR4 ;  /* 0x0000000400147d12 */ /* 0x000e220008201c00 */
[----:B------:R-:W-:Y:S01]  /*0330*/  DADD R18, R18, R18 ;  /* 0x0000000012127229 */ /* 0x000fe20000000012 */
[----:B------:R-:W-:Y:S01]  /*0340*/  UIADD3 UR4, UP0, UPT, UR6, -0x2, URZ ;  /* 0xfffffffe06047890 */ /* 0x000fe2000ff1e0ff */
[----:B------:R-:W-:Y:S02]  /*0350*/  DADD R24, -R24, 1 ;  /* 0x3ff0000018187429 */ /* 0x000fe40000000100 */
[----:B------:R-:W-:Y:S01]  /*0360*/  DFMA R26, R26, R10, R30 ;  /* 0x0000000a1a1a722b */ /* 0x000fe2000000001e */
[----:B------:R-:W-:Y:S01]  /*0370*/  UIADD3.X UR5, UPT, UPT, UR7, -0x1, URZ, UP0, !UPT ;  /* 0xffffffff07057890 */ /* 0x000fe200087fe4ff */
[----:B------:R-:W-:-:S02]  /*0380*/  DFMA R30, R22, R8, RZ ;  /* 0x00000008161e722b */ /* 0x000fc400000000ff */
[CCC-:B------:R-:W-:Y:S02]  /*0390*/  DFMA R22, R16.reuse, R14.reuse, R2.reuse ;  /* 0x0000000e1016722b */ /* 0x1c0fe40000000002 */
[----:B------:R-:W-:Y:S02]  /*03a0*/  DFMA R16, -R16, R14, R2 ;  /* 0x0000000e1010722b */ /* 0x000fe40000000102 */
[----:B------:R-:W-:Y:S02]  /*03b0*/  DFMA R28, R28, R6, R26 ;  /* 0x000000061c1c722b */ /* 0x000fe4000000001a */
[----:B------:R-:W-:Y:S02]  /*03c0*/  DFMA R24, R24, R10, R30 ;  /* 0x0000000a1818722b */ /* 0x000fe4000000001e */
[----:B------:R-:W-:Y:S02]  /*03d0*/  DADD R26, R22, R22 ;  /* 0x00000000161a7229 */ /* 0x000fe40000000016 */
[----:B------:R-:W-:-:S02]  /*03e0*/  DFMA R12, R14, R14, R12 ;  /* 0x0000000e0e0c722b */ /* 0x000fc4000000000c */
[----:B0-----:R-:W-:Y:S02]  /*03f0*/  DADD R22, R20, R28 ;  /* 0x0000000014167229 */ /* 0x001fe4000000001c */
[----:B------:R-:W-:Y:S02]  /*0400*/  DFMA R18, R18, R8, RZ ;  /* 0x000000081212722b */ /* 0x000fe400000000ff */
[----:B------:R-:W-:Y:S02]  /*0410*/  DFMA R24, R26, R6, R24 ;  /* 0x000000061a18722b */ /* 0x000fe40000000018 */
[----:B------:R-:W0:Y:S01]  /*0420*/  F2I.F64.FLOOR R2, R22 ;  /* 0x0000001600027311 */ /* 0x000e220000305100 */
[----:B------:R-:W-:Y:S02]  /*0430*/  DADD R16, R16, R16 ;  /* 0x0000000010107229 */ /* 0x000fe40000000010 */
[----:B------:R-:W-:-:S03]  /*0440*/  DADD R12, R12, R12 ;  /* 0x000000000c0c7229 */ /* 0x000fc6000000000c */
[----:B------:R-:W-:-:S03]  /*0450*/  DADD R8, R20, R24 ;  /* 0x0000000014087229 */ /* 0x000fc60000000018 */
[----:B------:R-:W-:Y:S01]  /*0460*/  DFMA R16, R16, R10, R18 ;  /* 0x0000000a1010722b */ /* 0x000fe20000000012 */
[----:B------:R-:W-:Y:S02]  /*0470*/  IMAD.U32 R11, RZ, RZ, UR5 ;  /* 0x00000005ff0b7e24 */ /* 0x000fe4000f8e00ff */
[----:B------:R-:W1:Y:S01]  /*0480*/  F2I.F64.FLOOR R3, R8 ;  /* 0x0000000800037311 */ /* 0x000e620000305100 */
[----:B------:R-:W-:Y:S01]  /*0490*/  DADD R12, -R12, 1 ;  /* 0x3ff000000c0c7429 */ /* 0x000fe20000000100 */
[----:B0-----:R-:W-:Y:S02]  /*04a0*/  ISETP.LE.U32.AND P0, PT, R2, UR4, PT ;  /* 0x0000000402007c0c */ /* 0x001fe4000bf03070 */
[----:B------:R-:W-:-:S04]  /*04b0*/  SHF.R.S32.HI R4, RZ, 0x1f, R2 ;  /* 0x0000001fff047819 */ /* 0x000fc80000011402 */
[----:B------:R-:W-:Y:S01]  /*04c0*/  ISETP.GE.AND.EX P0, PT, R11, R4, PT, P0 ;  /* 0x000000040b00720c */ /* 0x000fe20003f06300 */
[----:B------:R-:W-:Y:S01]  /*04d0*/  DFMA R12, R12, R6, R16 ;  /* 0x000000060c0c722b */ /* 0x000fe20000000010 */
[----:B------:R-:W-:Y:S02]  /*04e0*/  IMAD.U32 R6, RZ, RZ, UR5 ;  /* 0x00000005ff067e24 */ /* 0x000fe4000f8e00ff */
[----:B------:R-:W-:-:S04]  /*04f0*/  ISETP.LT.OR P0, PT, R2, RZ, !P0 ;  /* 0x000000ff0200720c */ /* 0x000fc80004701670 */
[----:B-1----:R-:W-:Y:S01]  /*0500*/  ISETP.LT.OR P1, PT, R3, RZ, P0 ;  /* 0x000000ff0300720c */ /* 0x002fe20000721670 */
[----:B------:R-:W-:Y:S01]  /*0510*/  DADD R18, R20, R12 ;  /* 0x0000000014127229 */ /* 0x000fe2000000000c */
[----:B------:R-:W-:-:S05]  /*0520*/  PLOP3.LUT P0, PT, PT, PT, PT, 0x80, 0x8 ;  /* 0x000000000008781c */ /* 0x000fca0003f0f070 */
[----:B------:R-:W0:Y:S06]  /*0530*/  F2I.F64.FLOOR R24, R18 ;  /* 0x0000001200187311 */ /* 0x000e2c0000305100 */
[----:B------:R-:W-:-:S04]  /*0540*/  @!P1 ISETP.LE.U32.AND P2, PT, R3, UR4, PT ;  /* 0x0000000403009c0c */ /* 0x000fc8000bf43070 */
[----:B------:R-:W-:-:S04]  /*0550*/  @!P1 ISETP.GE.AND.EX P2, PT, R6, RZ, PT, P2 ;  /* 0x000000ff0600920c */ /* 0x000fc80003f46320 */
[----:B------:R-:W-:-:S04]  /*0560*/  @!P1 PLOP3.LUT P0, PT, P2, PT, PT, 0x8, 0x80 ;  /* 0x000000000080981c */ /* 0x000fc8000170e170 */
[----:B0-----:R-:W-:-:S13]  /*0570*/  ISETP.LT.OR P0, PT, R24, RZ, P0 ;  /* 0x000000ff1800720c */ /* 0x001fda0000701670 */
        /* <DEDUP_REMOVED lines=11> */
[----:B------:R-:W0:Y:S01]  /*0630*/  I2F.F64 R12, R2 ;  /* 0x00000002000c7312 */ /* 0x000e220000201c00 */
[----:B------:R-:W-:Y:S07]  /*0640*/  BSSY.RECONVERGENT B0, `(.L_x_51) ;  /* 0x000001a000007945 */ /* 0x000fee0003800200 */
[----:B------:R-:W1:Y:S01]  /*0650*/  I2F.F64 R20, R3 ;  /* 0x0000000300147312 */ /* 0x000e620000201c00 */
[----:B0-----:R-:W-:-:S02]  /*0660*/  DADD R22, R22, -R12 ;  /* 0x0000000016167229 */ /* 0x001fc4000000080c */
[----:B-1----:R-:W-:-:S05]  /*0670*/  DADD R20, R8, -R20 ;  /* 0x0000000008147229 */ /* 0x002fca0000000814 */
        /* <DEDUP_REMOVED lines=10> */
[----:B0-----:R-:W-:-:S06]  /*0720*/  DADD R18, R18, -R10 ;  /* 0x0000000012127229 */ /* 0x001fcc000000080a */
[----:B------:R-:W-:Y:S02]  /*0730*/  DFMA R6, R6, R16, R14 ;  /* 0x000000100606722b */ /* 0x000fe4000000000e */
[----:B------:R-:W-:Y:S02]  /*0740*/  DADD R16, -R22, 1 ;  /* 0x3ff0000016107429 */ /* 0x000fe40000000100 */
[----:B------:R-:W-:Y:S02]  /*0750*/  DADD R14, -R20, 1 ;  /* 0x3ff00000140e7429 */ /* 0x000fe40000000100 */
[----:B------:R-:W-:-:S04]  /*0760*/  DADD R12, -R18, 1 ;  /* 0x3ff00000120c7429 */ /* 0x000fc80000000100 */
[----:B------:R-:W-:-:S05]  /*0770*/  FFMA R0, RZ, R37, R7 ;  /* 0x00000025ff007223 */ /* 0x000fca0000000007 */
[----:B------:R-:W-:-:S13]  /*0780*/  FSETP.GT.AND P0, PT, |R0|, 1.469367938527859385e-39, PT ;  /* 0x001000000000780b */ /* 0x000fda0003f04200 */
[----:B------:R-:W-:Y:S05]  /*0790*/  @P0 BRA P1, `(.L_x_52) ;  /* 0x0000000000100947 */ /* 0x000fea0000800000 */
[----:B------:R-:W-:-:S07]  /*07a0*/  MOV R0, 0x7c0 ;  /* 0x000007c000007802 */ /* 0x000fce0000000f00 */
[----:B------:R-:W-:Y:S05]  /*07b0*/  CALL.REL.NOINC `($__internal_2_$__cuda_sm20_div_rn_f64_full) ;  /* 0x0000000400a47944 */ /* 0x000fea0003c00000 */
[----:B------:R-:W-:Y:S02]  /*07c0*/  IMAD.MOV.U32 R6, RZ, RZ, R28 ;  /* 0x000000ffff067224 */ /* 0x000fe400078e001c */
[----:B------:R-:W-:-:S07]  /*07d0*/  IMAD.MOV.U32 R7, RZ, RZ, R29 ;  /* 0x000000ffff077224 */ /* 0x000fce00078e001d */
.L_x_52:
[----:B------:R-:W-:Y:S05]  /*07e0*/  BSYNC.RECONVERGENT B0 ;  /* 0x0000000000007941 */ /* 0x000fea0003800200 */
.L_x_51:
[----:B------:R-:W0:Y:S01]  /*07f0*/  LDCU.64 UR10, c[0x0][0x3a8] ;  /* 0x00007500ff0a77ac */ /* 0x000e220008000a00 */
[----:B------:R-:W-:Y:S01]  /*0800*/  IMAD.MOV.U32 R25, RZ, RZ, RZ ;  /* 0x000000ffff197224 */ /* 0x000fe200078e00ff */
[----:B------:R-:W-:Y:S01]  /*0810*/  SHF.R.S32.HI R0, RZ, 0x1f, R3 ;  /* 0x0000001fff007819 */ /* 0x000fe20000011403 */
[----:B------:R-:W-:Y:S01]  /*0820*/  VIADD R37, R3, 0x1 ;  /* 0x0000000103257836 */ /* 0x000fe20000000000 */
[----:B------:R-:W1:Y:S01]  /*0830*/  LDCU.128 UR12, c[0x0][0x3b0] ;  /* 0x00007600ff0c77ac */ /* 0x000e620008000c00 */
[----:B------:R-:W-:-:S08]  /*0840*/  DMUL R16, R16, R6 ;  /* 0x0000000610107228 */ /* 0x000fd00000000000 */
[-C--:B------:R-:W-:Y:S02]  /*0850*/  DMUL R30, R14, R16.reuse ;  /* 0x000000100e1e7228 */ /* 0x080fe40000000000 */
[----:B------:R-:W-:Y:S01]  /*0860*/  DMUL R16, R20, R16 ;  /* 0x0000001014107228 */ /* 0x000fe20000000000 */
[----:B0-----:R-:W-:Y:S02]  /*0870*/  UIMAD UR4, UR11, UR10, URZ ;  /* 0x0000000a0b0472a4 */ /* 0x001fe4000f8e02ff */
[----:B------:R-:W-:-:S03]  /*0880*/  UIMAD.WIDE.U32 UR6, UR10, UR10, URZ ;  /* 0x0000000a0a0672a5 */ /* 0x000fc6000f8e00ff */
[-C--:B------:R-:W-:Y:S01]  /*0890*/  DMUL R32, R12, R30.reuse ;  /* 0x0000001e0c207228 */ /* 0x080fe20000000000 */
[----:B------:R-:W-:Y:S02]  /*08a0*/  UIMAD UR4, UR11, UR10, UR4 ;  /* 0x0000000a0b0472a4 */ /* 0x000fe4000f8e0204 */
[--C-:B------:R-:W-:Y:S01]  /*08b0*/  IMAD.WIDE.U32 R26, R3, UR10, R24.reuse ;  /* 0x0000000a031a7c25 */ /* 0x100fe2000f8e0018 */
[----:B------:R-:W-:Y:S01]  /*08c0*/  DMUL R30, R18, R30 ;  /* 0x0000001e121e7228 */ /* 0x000fe20000000000 */
[----:B------:R-:W-:Y:S02]  /*08d0*/  UIADD3 UR4, UPT, UPT, UR7, UR4, URZ ;  /* 0x0000000407047290 */ /* 0x000fe4000fffe0ff */
[----:B------:R-:W-:-:S04]  /*08e0*/  IMAD.WIDE.U32 R10, R2, UR6, R24 ;  /* 0x00000006020a7c25 */ /* 0x000fc8000f8e0018 */
[----:B------:R-:W-:-:S04]  /*08f0*/  IMAD R5, R2, UR4, RZ ;  /* 0x0000000402057c24 */ /* 0x000fc8000f8e02ff */
[----:B------:R-:W-:Y:S02]  /*0900*/  IMAD R5, R4, UR6, R5 ;  /* 0x0000000604057c24 */ /* 0x000fe4000f8e0205 */
[----:B------:R-:W-:Y:S01]  /*0910*/  IMAD R4, R0, UR10, RZ ;  /* 0x0000000a00047c24 */ /* 0x000fe2000f8e02ff */
[----:B------:R-:W-:Y:S01]  /*0920*/  SHF.R.S32.HI R0, RZ, 0x1f, R37 ;  /* 0x0000001fff007819 */ /* 0x000fe20000011425 */
[----:B------:R-:W-:Y:S02]  /*0930*/  IMAD.IADD R11, R11, 0x1, R5 ;  /* 0x000000010b0b7824 */ /* 0x000fe400078e0205 */
[C---:B------:R-:W-:Y:S02]  /*0940*/  IMAD R35, R3.reuse, UR11, R4 ;  /* 0x0000000b03237c24 */ /* 0x040fe4000f8e0204 */
[----:B------:R-:W-:Y:S02]  /*0950*/  IMAD R0, R0, UR10, RZ ;  /* 0x0000000a00007c24 */ /* 0x000fe4000f8e02ff */
[----:B------:R-:W-:-:S04]  /*0960*/  IMAD.WIDE.U32 R4, R3, UR10, R10 ;  /* 0x0000000a03047c25 */ /* 0x000fc8000f8e000a */
[----:B------:R-:W-:Y:S02]  /*0970*/  IMAD R9, R37, UR11, R0 ;  /* 0x0000000b25097c24 */ /* 0x000fe4000f8e0200 */
[----:B------:R-:W-:Y:S02]  /*0980*/  IMAD.IADD R5, R5, 0x1, R35 ;  /* 0x0000000105057824 */ /* 0x000fe400078e0223 */
[C---:B------:R-:W-:Y:S02]  /*0990*/  IMAD.SHL.U32 R0, R4.reuse, 0x8, RZ ;  /* 0x0000000804007824 */ /* 0x040fe400078e00ff */
[----:B------:R-:W-:Y:S01]  /*09a0*/  IMAD.WIDE.U32 R10, R37, UR10, R10 ;  /* 0x0000000a250a7c25 */ /* 0x000fe2000f8e000a */
[----:B------:R-:W-:Y:S02]  /*09b0*/  SHF.L.U64.HI R8, R4, 0x3, R5 ;  /* 0x0000000304087819 */ /* 0x000fe40000010205 */
[----:B-1----:R-:W-:Y:S01]  /*09c0*/  IADD3 R28, P0, PT, R0, UR12, RZ ;  /* 0x0000000c001c7c10 */ /* 0x002fe2000ff1e0ff */
[----:B------:R-:W-:-:S02]  /*09d0*/  IMAD.IADD R5, R11, 0x1, R9 ;  /* 0x000000010b057824 */ /* 0x000fc400078e0209 */
[----:B------:R-:W-:Y:S01]  /*09e0*/  IMAD.SHL.U32 R4, R10, 0x8, RZ ;  /* 0x000000080a047824 */ /* 0x000fe200078e00ff */
[----:B------:R-:W-:Y:S01]  /*09f0*/  IADD3.X R29, PT, PT, R8, UR13, RZ, P0, !PT ;  /* 0x0000000d081d7c10 */ /* 0x000fe200087fe4ff */
[----:B------:R-:W-:Y:S01]  /*0a00*/  VIADD R2, R2, 0x1 ;  /* 0x0000000102027836 */ /* 0x000fe20000000000 */
[----:B------:R-:W-:Y:S02]  /*0a10*/  SHF.L.U64.HI R5, R10, 0x3, R5 ;  /* 0x000000030a057819 */ /* 0x000fe40000010205 */
[----:B------:R-:W-:Y:S01]  /*0a20*/  IADD3 R10, P0, PT, R4, UR12, RZ ;  /* 0x0000000c040a7c10 */ /* 0x000fe2000ff1e0ff */
[----:B------:R0:W-:Y:S01]  /*0a30*/  REDG.E.ADD.F64.RN.STRONG.GPU desc[UR8][R28.64], R32 ;  /* 0x000000201c0079a6 */ /* 0x0001e2000c12ff08 */
[----:B------:R-:W-:Y:S01]  /*0a40*/  SHF.R.S32.HI R3, RZ, 0x1f, R2 ;  /* 0x0000001fff037819 */ /* 0x000fe20000011402 */
[----:B------:R-:W-:Y:S01]  /*0a50*/  IMAD.IADD R27, R35, 0x1, R27 ;  /* 0x00000001231b7824 */ /* 0x000fe200078e021b */
[----:B------:R-:W-:Y:S01]  /*0a60*/  DMUL R6, R22, R6 ;  /* 0x0000000616067228 */ /* 0x000fe20000000000 */
[C---:B------:R-:W-:Y:S01]  /*0a70*/  IMAD R34, R2.reuse, UR4, RZ ;  /* 0x0000000402227c24 */ /* 0x040fe2000f8e02ff */
[----:B------:R-:W-:Y:S01]  /*0a80*/  IADD3.X R11, PT, PT, R5, UR13, RZ, P0, !PT ;  /* 0x0000000d050b7c10 */ /* 0x000fe200087fe4ff */
[----:B------:R-:W-:Y:S01]  /*0a90*/  IMAD.WIDE.U32 R24, R37, UR10, R24 ;  /* 0x0000000a25187c25 */ /* 0x000fe2000f8e0018 */
[----:B------:R1:W-:Y:S03]  /*0aa0*/  REDG.E.ADD.F64.RN.STRONG.GPU desc[UR8][R28.64+0x8], R30 ;  /* 0x0000081e1c0079a6 */ /* 0x0003e6000c12ff08 */
[----:B------:R-:W-:Y:S01]  /*0ab0*/  IMAD R3, R3, UR6, R34 ;  /* 0x0000000603037c24 */ /* 0x000fe2000f8e0222 */
[----:B0-----:R-:W-:Y:S01]  /*0ac0*/  DMUL R32, R12, R16 ;  /* 0x000000100c207228 */ /* 0x001fe20000000000 */
[----:B------:R-:W-:-:S04]  /*0ad0*/  IMAD.WIDE.U32 R26, R2, UR6, R26 ;  /* 0x00000006021a7c25 */ /* 0x000fc8000f8e001a */
[----:B------:R-:W-:Y:S02]  /*0ae0*/  IMAD.IADD R27, R27, 0x1, R3 ;  /* 0x000000011b1b7824 */ /* 0x000fe400078e0203 */
[----:B------:R0:W-:Y:S01]  /*0af0*/  REDG.E.ADD.F64.RN.STRONG.GPU desc[UR8][R10.64], R32 ;  /* 0x000000200a0079a6 */ /* 0x0001e2000c12ff08 */
[----:B------:R-:W-:Y:S01]  /*0b00*/  IMAD.IADD R25, R9, 0x1, R25 ;  /* 0x0000000109197824 */ /* 0x000fe200078e0219 */
[----:B-1----:R-:W-:Y:S01]  /*0b10*/  DADD R28, -R22, 1 ;  /* 0x3ff00000161c7429 */ /* 0x002fe20000000100 */
[C---:B------:R-:W-:Y:S01]  /*0b20*/  IMAD.SHL.U32 R34, R26.reuse, 0x8, RZ ;  /* 0x000000081a227824 */ /* 0x040fe200078e00ff */
[----:B------:R-:W-:Y:S01]  /*0b30*/  SHF.L.U64.HI R9, R26, 0x3, R27 ;  /* 0x000000031a097819 */ /* 0x000fe2000001021b */
[----:B------:R-:W-:Y:S01]  /*0b40*/  IMAD.WIDE.U32 R24, R2, UR6, R24 ;  /* 0x0000000602187c25 */ /* 0x000fe2000f8e0018 */
[----:B------:R-:W-:Y:S02]  /*0b50*/  DMUL R16, R18, R16 ;  /* 0x0000001012107228 */ /* 0x000fe40000000000 */
[----:B------:R-:W-:Y:S01]  /*0b60*/  IADD3 R26, P0, PT, R34, UR12, RZ ;  /* 0x0000000c221a7c10 */ /* 0x000fe2000ff1e0ff */
[----:B------:R-:W-:-:S02]  /*0b70*/  DMUL R30, R22, R14 ;  /* 0x0000000e161e7228 */ /* 0x000fc40000000000 */
[-C--:B0-----:R-:W-:Y:S01]  /*0b80*/  DMUL R32, R14, R6.reuse ;  /* 0x000000060e207228 */ /* 0x081fe20000000000 */
[----:B------:R-:W-:Y:S01]  /*0b90*/  IMAD.IADD R35, R3, 0x1, R25 ;  /* 0x0000000103237824 */ /* 0x000fe200078e0219 */
[----:B------:R-:W-:Y:S01]  /*0ba0*/  IADD3.X R27, PT, PT, R9, UR13, RZ, P0, !PT ;  /* 0x0000000d091b7c10 */ /* 0x000fe200087fe4ff */
[C---:B------:R-:W-:Y:S01]  /*0bb0*/  IMAD.SHL.U32 R25, R24.reuse, 0x8, RZ ;  /* 0x0000000818197824 */ /* 0x040fe200078e00ff */
[----:B------:R-:W-:Y:S01]  /*0bc0*/  DMUL R6, R20, R6 ;  /* 0x0000000614067228 */ /* 0x000fe20000000000 */
[----:B------:R0:W-:Y:S01]  /*0bd0*/  REDG.E.ADD.F64.RN.STRONG.GPU desc[UR8][R10.64+0x8], R16 ;  /* 0x000008100a0079a6 */ /* 0x0001e2000c12ff08 */
[----:B------:R-:W-:Y:S02]  /*0be0*/  DMUL R22, R22, R20 ;  /* 0x0000001416167228 */ /* 0x000fe40000000000 */
[-C--:B------:R-:W-:Y:S02]  /*0bf0*/  DMUL R36, R12, R32.reuse ;  /* 0x000000200c247228 */ /* 0x080fe40000000000 */
[----:B------:R-:W-:Y:S01]  /*0c00*/  DMUL R32, R18, R32 ;  /* 0x0000002012207228 */ /* 0x000fe20000000000 */
[----:B------:R-:W-:Y:S01]  /*0c10*/  SHF.L.U64.HI R35, R24, 0x3, R35 ;  /* 0x0000000318237819 */ /* 0x000fe20000010223 */
[----:B------:R-:W-:Y:S01]  /*0c20*/  DMUL R14, R28, R14 ;  /* 0x0000000e1c0e7228 */ /* 0x000fe20000000000 */
[----:B------:R-:W-:Y:S01]  /*0c30*/  IADD3 R24, P2, PT, R25, UR12, RZ ;  /* 0x0000000c19187c10 */ /* 0x000fe2000ff5e0ff */
[----:B------:R-:W-:Y:S01]  /*0c40*/  DMUL R20, R20, R28 ;  /* 0x0000001c14147228 */ /* 0x000fe20000000000 */
[----:B------:R-:W-:Y:S04]  /*0c50*/  REDG.E.ADD.F64.RN.STRONG.GPU desc[UR8][R26.64], R36 ;  /* 0x000000241a0079a6 */ /* 0x000fe8000c12ff08 */
[----:B------:R1:W-:Y:S01]  /*0c60*/  REDG.E.ADD.F64.RN.STRONG.GPU desc[UR8][R26.64+0x8], R32 ;  /* 0x000008201a0079a6 */ /* 0x0003e2000c12ff08 */
[C---:B0-----:R-:W-:Y:S01]  /*0c70*/  DMUL R16, R12.reuse, R6 ;  /* 0x000000060c107228 */ /* 0x041fe20000000000 */
[----:B------:R-:W-:Y:S01]  /*0c80*/  IADD3 R4, P3, PT, R4, UR14, RZ ;  /* 0x0000000e04047c10 */ /* 0x000fe2000ff7e0ff */
[----:B------:R-:W-:-:S02]  /*0c90*/  DMUL R28, R12, R30 ;  /* 0x0000001e0c1c7228 */ /* 0x000fc40000000000 */
[----:B------:R-:W-:Y:S02]  /*0ca0*/  DMUL R10, R12, R22 ;  /* 0x000000160c0a7228 */ /* 0x000fe40000000000 */
[----:B------:R-:W-:Y:S02]  /*0cb0*/  DMUL R6, R18, R6 ;  /* 0x0000000612067228 */ /* 0x000fe40000000000 */
[----:B------:R-:W-:Y:S01]  /*0cc0*/  DMUL R2, R12, R14 ;  /* 0x0000000e0c027228 */ /* 0x000fe20000000000 */
[----:B-1----:R-:W-:Y:S02]  /*0cd0*/  IADD3 R26, P0, PT, R25, UR14, RZ ;  /* 0x0000000e191a7c10 */ /* 0x002fe4000ff1e0ff */
[----:B------:R-:W-:Y:S02]  /*0ce0*/  IADD3.X R25, PT, PT, R35, UR13, RZ, P2, !PT ;  /* 0x0000000d23197c10 */ /* 0x000fe400097fe4ff */
[----:B------:R-:W-:Y:S01]  /*0cf0*/  IADD3 R32, P2, PT, R0, UR14, RZ ;  /* 0x0000000e00207c10 */ /* 0x000fe2000ff5e0ff */
[----:B------:R-:W-:-:S02]  /*0d00*/  DMUL R30, R18, R30 ;  /* 0x0000001e121e7228 */ /* 0x000fc40000000000 */
[C---:B------:R-:W-:Y:S02]  /*0d10*/  DMUL R22, R18.reuse, R22 ;  /* 0x0000001612167228 */ /* 0x040fe40000000000 */
[----:B------:R-:W-:Y:S01]  /*0d20*/  DMUL R14, R18, R14 ;  /* 0x0000000e120e7228 */ /* 0x000fe20000000000 */
[----:B------:R-:W-:Y:S01]  /*0d30*/  IADD3.X R33, PT, PT, R8, UR15, RZ, P2, !PT ;  /* 0x0000000f08217c10 */ /* 0x000fe200097fe4ff */
[-C--:B------:R-:W-:Y:S01]  /*0d40*/  DMUL R12, R12, R20.reuse ;  /* 0x000000140c0c7228 */ /* 0x080fe20000000000 */
[----:B------:R-:W-:Y:S01]  /*0d50*/  IADD3.X R5, PT, PT, R5, UR15, RZ, P3, !PT ;  /* 0x0000000f05057c10 */ /* 0x000fe20009ffe4ff */
[----:B------:R-:W-:Y:S01]  /*0d60*/  DMUL R18, R18, R20 ;  /* 0x0000001412127228 */ /* 0x000fe20000000000 */
[----:B------:R-:W-:Y:S01]  /*0d70*/  REDG.E.ADD.F64.RN.STRONG.GPU desc[UR8][R24.64], R16 ;  /* 0x00000010180079a6 */ /* 0x000fe2000c12ff08 */
[----:B------:R-:W-:-:S03]  /*0d80*/  IADD3 R20, P1, PT, R34, UR14, RZ ;  /* 0x0000000e22147c10 */ /* 0x000fc6000ff3e0ff */
        /* <DEDUP_REMOVED lines=12> */
        .weak           $__internal_2_$__cuda_sm20_div_rn_f64_full
        .type           $__internal_2_$__cuda_sm20_div_rn_f64_full,@function
        .size           $__internal_2_$__cuda_sm20_div_rn_f64_full,(.L_x_85 - $__internal_2_$__cuda_sm20_div_rn_f64_full)
$__internal_2_$__cuda_sm20_div_rn_f64_full:
[C---:B------:R-:W-:Y:S01]  /*0e50*/  FSETP.GEU.AND P0, PT, |R37|.reuse, 1.469367938527859385e-39, PT ;  /* 0x001000002500780b */ /* 0x040fe20003f0e200 */
[--C-:B------:R-:W-:Y:S01]  /*0e60*/  IMAD.MOV.U32 R8, RZ, RZ, R36.reuse ;  /* 0x000000ffff087224 */ /* 0x100fe200078e0024 */
[C---:B------:R-:W-:Y:S01]  /*0e70*/  LOP3.LUT R10, R37.reuse, 0x800fffff, RZ, 0xc0, !PT ;  /* 0x800fffff250a7812 */ /* 0x040fe200078ec0ff */
[----:B------:R-:W-:Y:S01]  /*0e80*/  IMAD.MOV.U32 R9, RZ, RZ, R37 ;  /* 0x000000ffff097224 */ /* 0x000fe200078e0025 */
[----:B------:R-:W-:Y:S01]  /*0e90*/  BSSY.RECONVERGENT B1, `(.L_x_53) ;  /* 0x0000057000017945 */ /* 0x000fe20003800200 */
[----:B------:R-:W-:Y:S01]  /*0ea0*/  IMAD.MOV.U32 R7, RZ, RZ, R29 ;  /* 0x000000ffff077224 */ /* 0x000fe200078e001d */
[----:B------:R-:W-:Y:S01]  /*0eb0*/  LOP3.LUT R11, R10, 0x3ff00000, RZ, 0xfc, !PT ;  /* 0x3ff000000a0b7812 */ /* 0x000fe200078efcff */
[----:B------:R-:W-:Y:S01]  /*0ec0*/  IMAD.MOV.U32 R10, RZ, RZ, R36 ;  /* 0x000000ffff0a7224 */ /* 0x000fe200078e0024 */
[----:B------:R-:W-:Y:S01]  /*0ed0*/  LOP3.LUT R36, R37, 0x7ff00000, RZ, 0xc0, !PT ;  /* 0x7ff0000025247812 */ /* 0x000fe200078ec0ff */
[----:B------:R-:W-:Y:S01]  /*0ee0*/  IMAD.MOV.U32 R26, RZ, RZ, 0x1 ;  /* 0x00000001ff1a7424 */ /* 0x000fe200078e00ff */
[C---:B------:R-:W-:Y:S01]  /*0ef0*/  FSETP.GEU.AND P2, PT, |R7|.reuse, 1.469367938527859385e-39, PT ;  /* 0x001000000700780b */ /* 0x040fe20003f4e200 */
[----:B------:R-:W-:Y:S01]  /*0f00*/  IMAD.MOV.U32 R6, RZ, RZ, R28 ;  /* 0x000000ffff067224 */ /* 0x000fe200078e001c */
[----:B------:R-:W-:Y:S01]  /*0f10*/  LOP3.LUT R5, R7, 0x7ff00000, RZ, 0xc0, !PT ;  /* 0x7ff0000007057812 */ /* 0x000fe200078ec0ff */
[----:B------:R-:W-:Y:S01]  /*0f20*/  @!P0 DMUL R10, R8, 8.98846567431157953865e+307 ;  /* 0x7fe00000080a8828 */ /* 0x000fe20000000000 */
[----:B------:R-:W-:-:S02]  /*0f30*/  IMAD.MOV.U32 R34, RZ, RZ, 0x1ca00000 ;  /* 0x1ca00000ff227424 */ /* 0x000fc400078e00ff */
[----:B------:R-:W-:-:S03]  /*0f40*/  ISETP.GE.U32.AND P1, PT, R5, R36, PT ;  /* 0x000000240500720c */ /* 0x000fc60003f26070 */
[----:B------:R-:W0:Y:S04]  /*0f50*/  MUFU.RCP64H R27, R11 ;  /* 0x0000000b001b7308 */ /* 0x000e280000001800 */
        /* <DEDUP_REMOVED lines=53> */
.L_x_54:
        /* <DEDUP_REMOVED lines=16> */
.L_x_57:
[----:B------:R-:W-:Y:S01]  /*13b0*/  LOP3.LUT R29, R9, 0x80000, RZ, 0xfc, !PT ;  /* 0x00080000091d7812 */ /* 0x000fe200078efcff */
[----:B------:R-:W-:Y:S01]  /*13c0*/  IMAD.MOV.U32 R28, RZ, RZ, R8 ;  /* 0x000000ffff1c7224 */ /* 0x000fe200078e0008 */
[----:B------:R-:W-:Y:S06]  /*13d0*/  BRA `(.L_x_55) ;  /* 0x0000000000087947 */ /* 0x000fec0003800000 */
.L_x_56:
[----:B------:R-:W-:Y:S01]  /*13e0*/  LOP3.LUT R29, R7, 0x80000, RZ, 0xfc, !PT ;  /* 0x00080000071d7812 */ /* 0x000fe200078efcff */
[----:B------:R-:W-:-:S07]  /*13f0*/  IMAD.MOV.U32 R28, RZ, RZ, R6 ;  /* 0x000000ffff1c7224 */ /* 0x000fce00078e0006 */
.L_x_55:
[----:B------:R-:W-:Y:S05]  /*1400*/  BSYNC.RECONVERGENT B1 ;  /* 0x0000000000017941 */ /* 0x000fea0003800200 */
.L_x_53:
[----:B------:R-:W-:Y:S02]  /*1410*/  IMAD.MOV.U32 R6, RZ, RZ, R0 ;  /* 0x000000ffff067224 */ /* 0x000fe400078e0000 */
[----:B------:R-:W-:-:S04]  /*1420*/  IMAD.MOV.U32 R7, RZ, RZ, 0x0 ;  /* 0x00000000ff077424 */ /* 0x000fc800078e00ff */
[----:B------:R-:W-:Y:S05]  /*1430*/  RET.REL.NODEC R6 `(slice_merge3d) ;  /* 0xffffffe806f07950 */ /* 0x000fea0003c3ffff */
.L_x_58:
        /* <DEDUP_REMOVED lines=12> */
.L_x_85:


//--------------------- .text.slice_gen2d         --------------------------
	.section	.text.slice_gen2d,"ax",@progbits
	.align	128
        .global         slice_gen2d
        .type           slice_gen2d,@function
        .size           slice_gen2d,(.L_x_86 - slice_gen2d)
        .other          slice_gen2d,@"STO_CUDA_ENTRY STV_DEFAULT"
slice_gen2d:
.text.slice_gen2d:
        /* <DEDUP_REMOVED lines=11> */
[----:B------:R-:W0:Y:S01]  /*00b0*/  LDC.64 R10, c[0x0][0x388] ;  /* 0x0000e200ff0a7b82 */ /* 0x000e220000000a00 */
[----:B------:R-:W0:Y:S02]  /*00c0*/  LDCU.64 UR6, c[0x0][0x358] ;  /* 0x00006b00ff0677ac */ /* 0x000e240008000a00 */
        /* <DEDUP_REMOVED lines=24> */
[----:B------:R-:W-:Y:S05]  /*0250*/  CALL.REL.NOINC `($slice_gen2d$__internal_trig_reduction_slowpathd) ;  /* 0x0000001000307944 */ /* 0x000fea0003c00000 */
[----:B------:R-:W-:-:S07]  /*0260*/  IMAD.MOV.U32 R0, RZ, RZ, R6 ;  /* 0x000000ffff007224 */ /* 0x000fce00078e0006 */
.L_x_60:
[----:B------:R-:W-:-:S07]  /*0270*/  VIADD R0, R0, 0x1 ;  /* 0x0000000100007836 */ /* 0x000fce0000000000 */
.L_x_59:
        /* <DEDUP_REMOVED lines=19> */
[----:B------:R-:W-:Y:S02]  /*03b0*/  DFMA R4, R20, R4, R14 ;  /* 0x000000041404722b */ /* 0x000fe4000000000e */
[----:B------:R-:W-:-:S06]  /*03c0*/  @!P1 DMUL R14, RZ, R10 ;  /* 0x0000000aff0e9228 */ /* 0x000fcc0000000000 */
[----:B----4-:R-:W-:-:S08]  /*03d0*/  DFMA R4, R20, R4, R16 ;  /* 0x000000041404722b */ /* 0x010fd00000000010 */
[----:B------:R-:W-:-:S08]  /*03e0*/  DFMA R4, R20, R4, R18 ;  /* 0x000000041404722b */ /* 0x000fd00000000012 */
[----:B------:R-:W-:Y:S02]  /*03f0*/  DFMA R8, R4, R8, R8 ;  /* 0x000000080408722b */ /* 0x000fe40000000008 */
[----:B------:R-:W-:-:S10]  /*0400*/  DFMA R4, R20, R4, 1 ;  /* 0x3ff000001404742b */ /* 0x000fd40000000004 */
        /* <DEDUP_REMOVED lines=28> */
[----:B------:R-:W-:Y:S02]  /*05d0*/  IMAD.MOV.U32 R0, RZ, RZ, R6 ;  /* 0x000000ffff007224 */ /* 0x000fe400078e0006 */
[----:B------:R-:W-:Y:S02]  /*05e0*/  IMAD.MOV.U32 R14, RZ, RZ, R8 ;  /* 0x000000ffff0e7224 */ /* 0x000fe400078e0008 */
[----:B------:R-:W-:-:S07]  /*05f0*/  IMAD.MOV.U32 R15, RZ, RZ, R9 ;  /* 0x000000ffff0f7224 */ /* 0x000fce00078e0009 */
.L_x_61:
        /* <DEDUP_REMOVED lines=23> */
[----:B--2---:R-:W-:Y:S01]  /*0770*/  ULEA.HI UR4, UP0, UR9, UR8, URZ, 0x1 ;  /* 0x0000000809047291 */ /* 0x004fe2000f8108ff */
[----:B------:R-:W-:Y:S03]  /*0780*/  BSSY.RECONVERGENT B0, `(.L_x_62) ;  /* 0x0000025000007945 */ /* 0x000fe60003800200 */
[----:B------:R-:W-:-:S02]  /*0790*/  UIADD3.X UR5, UPT, UPT, URZ, UR9, URZ, UP0, !UPT ;  /* 0x00000009ff057290 */ /* 0x000fc400087fe4ff */
[----:B----4-:R-:W-:Y:S02]  /*07a0*/  DFMA R8, R22, R24, R8 ;  /* 0x000000181608722b */ /* 0x010fe40000000008 */
[----:B------:R-:W-:-:S06]  /*07b0*/  USHF.R.U64 UR4, UR4, 0x1, UR5 ;  /* 0x0000000104047899 */ /* 0x000fcc0008001205 */
[----:B------:R-:W-:-:S03]  /*07c0*/  DFMA R8, R22, R8, R10 ;  /* 0x000000081608722b */ /* 0x000fc6000000000a */
[----:B------:R-:W0:Y:S01]  /*07d0*/  I2F.F64 R10, UR4 ;  /* 0x00000004000a7d12 */ /* 0x000e220008201c00 */
[----:B------:R-:W-:-:S04]  /*07e0*/  UIADD3 UR4, UP0, UPT, UR8, -0x2, URZ ;  /* 0xfffffffe08047890 */ /* 0x000fc8000ff1e0ff */
[----:B-----5:R-:W-:Y:S01]  /*07f0*/  DFMA R8, R22, R8, R16 ;  /* 0x000000081608722b */ /* 0x020fe20000000010 */
[----:B------:R-:W-:-:S07]  /*0800*/  UIADD3.X UR5, UPT, UPT, UR9, -0x1, URZ, UP0, !UPT ;  /* 0xffffffff09057890 */ /* 0x000fce00087fe4ff */
[----:B------:R-:W-:-:S08]  /*0810*/  DFMA R8, R22, R8, R18 ;  /* 0x000000081608722b */ /* 0x000fd00000000012 */
[----:B------:R-:W-:Y:S02]  /*0820*/  DFMA R14, R8, R14, R14 ;  /* 0x0000000e080e722b */ /* 0x000fe4000000000e */
[----:B------:R-:W-:-:S10]  /*0830*/  DFMA R8, R22, R8, 1 ;  /* 0x3ff000001608742b */ /* 0x000fd40000000008 */
[----:B------:R-:W-:Y:S02]  /*0840*/  FSEL R16, R8, R14, !P0 ;  /* 0x0000000e08107208 */ /* 0x000fe40004000000 */
[----:B------:R-:W-:Y:S02]  /*0850*/  FSEL R17, R9, R15, !P0 ;  /* 0x0000000f09117208 */ /* 0x000fe40004000000 */
[----:B------:R-:W-:-:S04]  /*0860*/  LOP3.LUT P0, RZ, R0, 0x2, RZ, 0xc0, !PT ;  /* 0x0000000200ff7812 */ /* 0x000fc8000780c0ff */
[----:B------:R-:W-:-:S10]  /*0870*/  DADD R8, RZ, -R16 ;  /* 0x00000000ff087229 */ /* 0x000fd40000000810 */
[----:B------:R-:W-:Y:S02]  /*0880*/  FSEL R8, R16, R8, !P0 ;  /* 0x0000000810087208 */ /* 0x000fe40004000000 */
[----:B------:R-:W-:Y:S01]  /*0890*/  FSEL R9, R17, R9, !P0 ;  /* 0x0000000911097208 */ /* 0x000fe20004000000 */
[----:B---3--:R-:W-:-:S05]  /*08a0*/  DFMA R14, R12, R4, RZ ;  /* 0x000000040c0e722b */ /* 0x008fca00000000ff */
[----:B------:R-:W-:-:S03]  /*08b0*/  DFMA R4, R8, R4, RZ ;  /* 0x000000040804722b */ /* 0x000fc600000000ff */
[----:B------:R-:W-:-:S05]  /*08c0*/  DFMA R14, -R8, R6, R14 ;  /* 0x00000006080e722b */ /* 0x000fca000000010e */
[----:B------:R-:W-:-:S03]  /*08d0*/  DFMA R4, R12, R6, R4 ;  /* 0x000000060c04722b */ /* 0x000fc60000000004 */
[----:B0-----:R-:W-:-:S05]  /*08e0*/  DADD R8, R10, R14 ;  /* 0x000000000a087229 */ /* 0x001fca000000000e */
[----:B------:R-:W-:Y:S01]  /*08f0*/  DADD R14, R10, R4 ;  /* 0x000000000a0e7229 */ /* 0x000fe20000000004 */
[----:B------:R-:W-:Y:S01]  /*0900*/  IMAD.U32 R5, RZ, RZ, UR5 ;  /* 0x00000005ff057e24 */ /* 0x000fe2000f8e00ff */
[----:B------:R-:W0:Y:S08]  /*0910*/  F2I.F64.FLOOR R23, R8 ;  /* 0x0000000800177311 */ /* 0x000e300000305100 */
[----:B------:R-:W1:Y:S01]  /*0920*/  F2I.F64.FLOOR R18, R14 ;  /* 0x0000000e00127311 */ /* 0x000e620000305100 */
[----:B0-----:R-:W-:-:S02]  /*0930*/  ISETP.LE.U32.AND P0, PT, R23, UR4, PT ;  /* 0x0000000417007c0c */ /* 0x001fc4000bf03070 */
[----:B------:R-:W-:-:S04]  /*0940*/  SHF.R.S32.HI R0, RZ, 0x1f, R23 ;  /* 0x0000001fff007819 */ /* 0x000fc80000011417 */
[----:B------:R-:W-:-:S04]  /*0950*/  ISETP.GE.AND.EX P0, PT, R5, R0, PT, P0 ;  /* 0x000000000500720c */ /* 0x000fc80003f06300 */
[----:B------:R-:W-:-:S04]  /*0960*/  ISETP.LT.OR P0, PT, R23, RZ, !P0 ;  /* 0x000000ff1700720c */ /* 0x000fc80004701670 */
[----:B-1----:R-:W-:-:S13]  /*0970*/  ISETP.LT.OR P0, PT, R18, RZ, P0 ;  /* 0x000000ff1200720c */ /* 0x002fda0000701670 */
[----:B------:R-:W-:Y:S05]  /*0980*/  @P0 BRA `(.L_x_63) ;  /* 0x0000000000100947 */ /* 0x000fea0003800000 */
[----:B------:R-:W-:Y:S01]  /*0990*/  IMAD.U32 R0, RZ, RZ, UR5 ;  /* 0x00000005ff007e24 */ /* 0x000fe2000f8e00ff */
[----:B------:R-:W-:-:S04]  /*09a0*/  ISETP.LE.U32.AND P0, PT, R18, UR4, PT ;  /* 0x0000000412007c0c */ /* 0x000fc8000bf03070 */
[----:B------:R-:W-:-:S13]  /*09b0*/  ISETP.GE.AND.EX P0, PT, R0, RZ, PT, P0 ;  /* 0x000000ff0000720c */ /* 0x000fda0003f06300 */
[----:B------:R-:W-:Y:S05]  /*09c0*/  @P0 BRA `(.L_x_64) ;  /* 0x0000000000400947 */ /* 0x000fea0003800000 */
.L_x_63:
[----:B------:R-:W-:Y:S05]  /*09d0*/  BSYNC.RECONVERGENT B0 ;  /* 0x0000000000007941 */ /* 0x000fea0003800200 */
.L_x_62:
[----:B------:R-:W0:Y:S02]  /*09e0*/  LDCU.64 UR10, c[0x0][0x3a0] ;  /* 0x00007400ff0a77ac */ /* 0x000e240008000a00 */
[----:B0-----:R-:W-:-:S14]  /*09f0*/  DSETP.NEU.AND P0, PT, RZ, UR10, PT ;  /* 0x0000000aff007e2a */ /* 0x001fdc000bf0d000 */
[----:B------:R-:W-:Y:S05]  /*0a00*/  @!P0 BRA `(.L_x_65) ;  /* 0x00000000001c8947 */ /* 0x000fea0003800000 */
[----:B------:R-:W0:Y:S02]  /*0a10*/  LDCU.64 UR10, c[0x0][0x3b8] ;  /* 0x00007700ff0a77ac */ /* 0x000e240008000a00 */
[----:B0-----:R-:W-:-:S04]  /*0a20*/  LEA R4, P0, R2, UR10, 0x3 ;  /* 0x0000000a02047c11 */ /* 0x001fc8000f8018ff */
[----:B------:R-:W-:Y:S01]  /*0a30*/  LEA.HI.X R5, R2, UR11, R3, 0x3, P0 ;  /* 0x0000000b02057c11 */ /* 0x000fe200080f1c03 */
[----:B------:R-:W-:Y:S02]  /*0a40*/  IMAD.MOV.U32 R2, RZ, RZ, 0x78b58c40 ;  /* 0x78b58c40ff027424 */ /* 0x000fe400078e00ff */
[----:B------:R-:W-:-:S05]  /*0a50*/  IMAD.MOV.U32 R3, RZ, RZ, -0x3bea50e3 ;  /* 0xc415af1dff037424 */ /* 0x000fca00078e00ff */
[----:B------:R-:W-:Y:S01]  /*0a60*/  STG.E.64 desc[UR6][R4.64], R2 ;  /* 0x0000000204007986 */ /* 0x000fe2000c101b06 */
[----:B------:R-:W-:Y:S05]  /*0a70*/  EXIT ;  /* 0x000000000000794d */ /* 0x000fea0003800000 */
.L_x_65:
[----:B------:R-:W0:Y:S02]  /*0a80*/  LDCU.64 UR10, c[0x0][0x3b8] ;  /* 0x00007700ff0a77ac */ /* 0x000e240008000a00 */
[----:B0-----:R-:W-:-:S04]  /*0a90*/  LEA R4, P0, R2, UR10, 0x3 ;  /* 0x0000000a02047c11 */ /* 0x001fc8000f8018ff */
[----:B------:R-:W-:-:S05]  /*0aa0*/  LEA.HI.X R5, R2, UR11, R3, 0x3, P0 ;  /* 0x0000000b02057c11 */ /* 0x000fca00080f1c03 */
[----:B------:R-:W-:Y:S01]  /*0ab0*/  STG.E.64 desc[UR6][R4.64], RZ ;  /* 0x000000ff04007986 */ /* 0x000fe2000c101b06 */
[----:B------:R-:W-:Y:S05]  /*0ac0*/  EXIT ;  /* 0x000000000000794d */ /* 0x000fea0003800000 */
.L_x_64:
[----:B------:R-:W0:Y:S01]  /*0ad0*/  LDCU.64 UR10, c[0x0][0x380] ;  /* 0x00007000ff0a77ac */ /* 0x000e220008000a00 */
[----:B------:R-:W-:Y:S02]  /*0ae0*/  IMAD.MOV.U32 R19, RZ, RZ, RZ ;  /* 0x000000ffff137224 */ /* 0x000fe400078e00ff */
[----:B------:R-:W-:-:S04]  /*0af0*/  IMAD.WIDE.U32 R4, R23, UR8, R18 ;  /* 0x0000000817047c25 */ /* 0x000fc8000f8e0012 */
[----:B------:R-:W-:Y:S01]  /*0b00*/  IMAD R5, R23, UR9, R5 ;  /* 0x0000000917057c24 */ /* 0x000fe2000f8e0205 */
[----:B0-----:R-:W-:-:S04]  /*0b10*/  LEA R24, P0, R4, UR10, 0x3 ;  /* 0x0000000a04187c11 */ /* 0x001fc8000f8018ff */
[----:B------:R-:W-:Y:S01]  /*0b20*/  LEA.HI.X R25, R4, UR11, R5, 0x3, P0 ;  /* 0x0000000b04197c11 */ /* 0x000fe200080f1c05 */
[----:B------:R-:W-:-:S04]  /*0b30*/  VIADD R5, R23, 0x1 ;  /* 0x0000000117057836 */ /* 0x000fc80000000000 */
[----:B------:R-:W2:Y:S01]  /*0b40*/  LDG.E.64 R6, desc[UR6][R24.64] ;  /* 0x0000000618067981 */ /* 0x000ea2000c1e1b00 */
[----:B------:R-:W-:-:S03]  /*0b50*/  IMAD.WIDE.U32 R12, R5, UR8, R18 ;  /* 0x00000008050c7c25 */ /* 0x000fc6000f8e0012 */
[----:B------:R-:W3:Y:S01]  /*0b60*/  LDG.E.64 R10, desc[UR6][R24.64+0x8] ;  /* 0x00000806180a7981 */ /* 0x000ee2000c1e1b00 */
[----:B------:R-:W-:Y:S01]  /*0b70*/  IMAD R5, R5, UR9, R13 ;  /* 0x0000000905057c24 */ /* 0x000fe2000f8e020d */
[----:B------:R-:W-:-:S04]  /*0b80*/  LEA R4, P0, R12, UR10, 0x3 ;  /* 0x0000000a0c047c11 */ /* 0x000fc8000f8018ff */
[----:B------:R-:W-:Y:S01]  /*0b90*/  LEA.HI.X R5, R12, UR11, R5, 0x3, P0 ;  /* 0x0000000b0c057c11 */ /* 0x000fe200080f1c05 */
[----:B------:R-:W0:Y:S01]  /*0ba0*/  I2F.F64.U32 R16, R23 ;  /* 0x0000001700107312 */ /* 0x000e220000201800 */
[----:B------:R-:W1:Y:S03]  /*0bb0*/  LDCU.64 UR10, c[0x0][0x3b8] ;  /* 0x00007700ff0a77ac */ /* 0x000e660008000a00 */
[----:B------:R-:W4:Y:S04]  /*0bc0*/  LDG.E.64 R12, desc[UR6][R4.64] ;  /* 0x00000006040c7981 */ /* 0x000f28000c1e1b00 */
[----:B------:R-:W5:Y:S01]  /*0bd0*/  LDG.E.64 R4, desc[UR6][R4.64+0x8] ;  /* 0x0000080604047981 */ /* 0x000f62000c1e1b00 */
[----:B------:R-:W1:Y:S01]  /*0be0*/  I2F.F64.U32 R18, R18 ;  /* 0x0000001200127312 */ /* 0x000e620000201800 */
[----:B0-----:R-:W-:-:S02]  /*0bf0*/  DADD R8, R8, -R16 ;  /* 0x0000000008087229 */ /* 0x001fc40000000810 */
[----:B-1----:R-:W-:-:S06]  /*0c00*/  DADD R14, R14, -R18 ;  /* 0x000000000e0e7229 */ /* 0x002fcc0000000812 */
[----:B------:R-:W-:Y:S02]  /*0c10*/  DADD R26, -R8, 1 ;  /* 0x3ff00000081a7429 */ /* 0x000fe40000000100 */
[----:B------:R-:W-:-:S08]  /*0c20*/  DADD R16, -R14, 1 ;  /* 0x3ff000000e107429 */ /* 0x000fd00000000100 */
[----:B------:R-:W-:Y:S02]  /*0c30*/  DMUL R28, R26, R16 ;  /* 0x000000101a1c7228 */ /* 0x000fe40000000000 */
[----:B------:R-:W-:Y:S02]  /*0c40*/  DMUL R26, R14, R26 ;  /* 0x0000001a0e1a7228 */ /* 0x000fe40000000000 */
[C---:B------:R-:W-:Y:S02]  /*0c50*/  DMUL R16, R8.reuse, R16 ;  /* 0x0000001008107228 */ /* 0x040fe40000000000 */
[----:B------:R-:W-:Y:S02]  /*0c60*/  DMUL R8, R8, R14 ;  /* 0x0000000e08087228 */ /* 0x000fe40000000000 */
[----:B--2---:R-:W-:-:S08]  /*0c70*/  DMUL R6, R28, R6 ;  /* 0x000000061c067228 */ /* 0x004fd00000000000 */
[----:B---3--:R-:W-:-:S08]  /*0c80*/  DFMA R6, R26, R10, R6 ;  /* 0x0000000a1a06722b */ /* 0x008fd00000000006 */
[----:B----4-:R-:W-:Y:S01]  /*0c90*/  DFMA R12, R16, R12, R6 ;  /* 0x0000000c100c722b */ /* 0x010fe20000000006 */
[----:B------:R-:W-:-:S04]  /*0ca0*/  LEA R6, P0, R2, UR10, 0x3 ;  /* 0x0000000a02067c11 */ /* 0x000fc8000f8018ff */
[----:B------:R-:W-:-:S03]  /*0cb0*/  LEA.HI.X R7, R2, UR11, R3, 0x3, P0 ;  /* 0x0000000b02077c11 */ /* 0x000fc600080f1c03 */
[----:B-----5:R-:W-:Y:S01]  /*0cc0*/  DFMA R4, R8, R4, R12 ;  /* 0x000000040804722b */ /* 0x020fe2000000000c */
[----:B------:R-:W0:Y:S06]  /*0cd0*/  LDC.64 R8, c[0x0][0x3a0] ;  /* 0x0000e800ff087b82 */ /* 0x000e2c0000000a00 */
[----:B------:R1:W-:Y:S04]  /*0ce0*/  STG.E.64 desc[UR6][R6.64], R4 ;  /* 0x0000000406007986 */ /* 0x0003e8000c101b06 */
[----:B------:R-:W2:Y:S01]  /*0cf0*/  LDG.E.64 R20, desc[UR6][R20.64+0x18] ;  /* 0x0000180614147981 */ /* 0x000ea2000c1e1b00 */
[----:B0-----:R-:W-:-:S02]  /*0d00*/  DSETP.NEU.AND P0, PT, R8, RZ, PT ;  /* 0x000000ff0800722a */ /* 0x001fc40003f0d000 */
[----:B--2---:R-:W-:-:S07]  /*0d10*/  DMUL R2, R4, R20 ;  /* 0x0000001404027228 */ /* 0x004fce0000000000 */
[----:B------:R1:W-:Y:S05]  /*0d20*/  STG.E.64 desc[UR6][R6.64], R2 ;  /* 0x0000000206007986 */ /* 0x0003ea000c101b06 */
[----:B------:R-:W-:Y:S05]  /*0d30*/  @!P0 EXIT ;  /* 0x000000000000894d */ /* 0x000fea0003800000 */
[----:B------:R-:W-:Y:S01]  /*0d40*/  UMOV UR10, 0xc924223 ;  /* 0x0c924223000a7882 */ /* 0x000fe20000000000 */
[----:B------:R-:W-:Y:S02]  /*0d50*/  UMOV UR11, 0x3bc79ca1 ;  /* 0x3bc79ca1000b7882 */ /* 0x000fe40000000000 */
[----:B------:R-:W-:-:S14]  /*0d60*/  DSETP.GEU.AND P0, PT, R2, UR10, PT ;  /* 0x0000000a02007e2a */ /* 0x000fdc000bf0e000 */
[----:B-1----:R-:W-:Y:S02]  /*0d70*/  @!P0 IMAD.MOV.U32 R4, RZ, RZ, 0x78b58c40 ;  /* 0x78b58c40ff048424 */ /* 0x002fe400078e00ff */
[----:B------:R-:W-:-:S05]  /*0d80*/  @!P0 IMAD.MOV.U32 R5, RZ, RZ, -0x3bea50e3 ;  /* 0xc415af1dff058424 */ /* 0x000fca00078e00ff */
[----:B------:R0:W-:Y:S01]  /*0d90*/  @!P0 STG.E.64 desc[UR6][R6.64], R4 ;  /* 0x0000000406008986 */ /* 0x0001e2000c101b06 */
[----:B------:R-:W-:Y:S05]  /*0da0*/  @!P0 EXIT ;  /* 0x000000000000894d */ /* 0x000fea0003800000 */
[----:B------:R-:W-:Y:S01]  /*0db0*/  DMUL R2, R2, R8 ;  /* 0x0000000802027228 */ /* 0x000fe20000000000 */
[----:B------:R-:W-:Y:S09]  /*0dc0*/  BSSY.RECONVERGENT B1, `(.L_x_66) ;  /* 0x0000053000017945 */ /* 0x000ff20003800200 */
[----:B------:R-:W-:Y:S01]  /*0dd0*/  ISETP.GT.AND P0, PT, R3, 0xfffff, PT ;  /* 0x000fffff0300780c */ /* 0x000fe20003f04270 */
[----:B0-----:R-:W-:-:S02]  /*0de0*/  IMAD.MOV.U32 R4, RZ, RZ, R2 ;  /* 0x000000ffff047224 */ /* 0x001fc400078e0002 */
        /* <DEDUP_REMOVED lines=10> */
[----:B------:R-:W-:Y:S01]  /*0e90*/  IMAD.MOV.U32 R8, RZ, RZ, RZ ;  /* 0x000000ffff087224 */ /* 0x000fe200078e00ff */
[----:B------:R-:W-:Y:S01]  /*0ea0*/  UMOV UR10, 0x3ae80f1e ;  /* 0x3ae80f1e000a7882 */ /* 0x000fe20000000000 */
[----:B------:R-:W-:Y:S01]  /*0eb0*/  IMAD.MOV.U32 R16, RZ, RZ, -0x748574fc ;  /* 0x8b7a8b04ff107424 */ /* 0x000fe200078e00ff */
[----:B------:R-:W-:Y:S01]  /*0ec0*/  LOP3.LUT R5, R4, 0x3ff00000, RZ, 0xfc, !PT ;  /* 0x3ff0000004057812 */ /* 0x000fe200078efcff */
[----:B------:R-:W-:Y:S01]  /*0ed0*/  IMAD.MOV.U32 R4, RZ, RZ, R2 ;  /* 0x000000ffff047224 */ /* 0x000fe200078e0002 */
        /* <DEDUP_REMOVED lines=59> */
.L_x_67:
[----:B------:R-:W-:Y:S01]  /*1290*/  IMAD.MOV.U32 R2, RZ, RZ, 0x0 ;  /* 0x00000000ff027424 */ /* 0x000fe200078e00ff */
[----:B------:R-:W-:Y:S01]  /*12a0*/  LOP3.LUT P0, RZ, R5, 0x7fffffff, RZ, 0xc0, !PT ;  /* 0x7fffffff05ff7812 */ /* 0x000fe2000780c0ff */
[----:B------:R-:W-:-:S06]  /*12b0*/  IMAD.MOV.U32 R3, RZ, RZ, 0x7ff00000 ;  /* 0x7ff00000ff037424 */ /* 0x000fcc00078e00ff */
[----:B------:R-:W-:-:S10]  /*12c0*/  DFMA R2, R4, R2, +INF ;  /* 0x7ff000000402742b */ /* 0x000fd40000000002 */
[----:B------:R-:W-:Y:S02]  /*12d0*/  FSEL R4, R2, RZ, P0 ;  /* 0x000000ff02047208 */ /* 0x000fe40000000000 */
[----:B------:R-:W-:-:S07]  /*12e0*/  FSEL R5, R3, -QNAN , P0 ;  /* 0xfff0000003057808 */ /* 0x000fce0000000000 */
.L_x_68:
[----:B------:R-:W-:Y:S05]  /*12f0*/  BSYNC.RECONVERGENT B1 ;  /* 0x0000000000017941 */ /* 0x000fea0003800200 */
.L_x_66:
[----:B------:R-:W-:Y:S01]  /*1300*/  STG.E.64 desc[UR6][R6.64], R4 ;  /* 0x0000000406007986 */ /* 0x000fe2000c101b06 */
[----:B------:R-:W-:Y:S05]  /*1310*/  EXIT ;  /* 0x000000000000794d */ /* 0x000fea0003800000 */
        .type           $slice_gen2d$__internal_trig_reduction_slowpathd,@function
        .size           $slice_gen2d$__internal_trig_reduction_slowpathd,(.L_x_86 - $slice_gen2d$__internal_trig_reduction_slowpathd)
$slice_gen2d$__internal_trig_reduction_slowpathd:
        /* <DEDUP_REMOVED lines=24> */
.L_x_71:
        /* <DEDUP_REMOVED lines=27> */
.L_x_70:
        /* <DEDUP_REMOVED lines=59> */
.L_x_72:
        /* <DEDUP_REMOVED lines=36> */
.L_x_69:
[----:B------:R-:W-:Y:S02]  /*1c40*/  IMAD.MOV.U32 R4, RZ, RZ, R0 ;  /* 0x000000ffff047224 */ /* 0x000fe400078e0000 */
[----:B------:R-:W-:-:S04]  /*1c50*/  IMAD.MOV.U32 R5, RZ, RZ, 0x0 ;  /* 0x00000000ff057424 */ /* 0x000fc800078e00ff */
[----:B------:R-:W-:Y:S05]  /*1c60*/  RET.REL.NODEC R4 `(slice_gen2d) ;  /* 0xffffffe004e47950 */ /* 0x000fea0003c3ffff */
.L_x_73:
        /* <DEDUP_REMOVED lines=9> */
.L_x_86:


//--------------------- .text.slice_gen3d         --------------------------
	.section	.text.slice_gen3d,"ax",@progbits
	.align	128
        .global         slice_gen3d
        .type           slice_gen3d,@function
        .size           slice_gen3d,(.L_x_93 - slice_gen3d)
        .other          slice_gen3d,@"STO_CUDA_ENTRY STV_DEFAULT"
slice_gen3d:
.text.slice_gen3d:
        /* <DEDUP_REMOVED lines=10> */
[----:B------:R-:W0:Y:S01]  /*00a0*/  LDC.64 R22, c[0x0][0x388] ;  /* 0x0000e200ff167b82 */ /* 0x000e220000000a00 */
[----:B------:R-:W0:Y:S07]  /*00b0*/  LDCU.64 UR6, c[0x0][0x358] ;  /* 0x00006b00ff0677ac */ /* 0x000e2e0008000a00 */
        /* <DEDUP_REMOVED lines=11> */
[----:B--2---:R-:W-:Y:S01]  /*0170*/  ULEA.HI UR4, UP0, UR13, UR12, URZ, 0x1 ;  /* 0x0000000c0d047291 */ /* 0x004fe2000f8108ff */
[----:B------:R-:W-:Y:S01]  /*0180*/  PLOP3.LUT P0, PT, PT, PT, PT, 0x80, 0x8 ;  /* 0x000000000008781c */ /* 0x000fe20003f0f070 */
[----:B------:R-:W-:Y:S02]  /*0190*/  BSSY.RECONVERGENT B0, `(.L_x_74) ;  /* 0x000003f000007945 */ /* 0x000fe40003800200 */
[----:B------:R-:W-:-:S04]  /*01a0*/  UIADD3.X UR5, UPT, UPT, URZ, UR13, URZ, UP0, !UPT ;  /* 0x0000000dff057290 */ /* 0x000fc800087fe4ff */
[----:B------:R-:W-:Y:S02]  /*01b0*/  USHF.R.U64 UR4, UR4, 0x1, UR5 ;  /* 0x0000000104047899 */ /* 0x000fe40008001205 */
[----:B------:R-:W-:-:S04]  /*01c0*/  UIADD3 UR5, UP0, UPT, UR12, -0x2, URZ ;  /* 0xfffffffe0c057890 */ /* 0x000fc8000ff1e0ff */
[----:B------:R-:W-:Y:S01]  /*01d0*/  UIADD3.X UR8, UPT, UPT, UR13, -0x1, URZ, UP0, !UPT ;  /* 0xffffffff0d087890 */ /* 0x000fe200087fe4ff */
        /* <DEDUP_REMOVED lines=16> */
[-C--:B------:R-:W-:Y:S02]  /*02e0*/  DFMA R34, R34, R8.reuse, RZ ;  /* 0x000000082222722b */ /* 0x080fe400000000ff */
[----:B------:R-:W-:Y:S01]  /*02f0*/  DADD R32, R22, R22 ;  /* 0x0000000016207229 */ /* 0x000fe20000000016 */
[----:B------:R-:W0:Y:S01]  /*0300*/  I2F.F64 R22, UR4 ;  /* 0x0000000400167d12 */ /* 0x000e220008201c00 */
[----:B------:R-:W-:Y:S02]  /*0310*/  DADD R26, -R26, 1 ;  /* 0x3ff000001a1a7429 */ /* 0x000fe40000000100 */
[----:B------:R-:W-:Y:S02]  /*0320*/  DFMA R24, R24, R8, RZ ;  /* 0x000000081818722b */ /* 0x000fe400000000ff */
[----:B------:R-:W-:Y:S02]  /*0330*/  DFMA R28, R28, R10, R34 ;  /* 0x0000000a1c1c722b */ /* 0x000fe40000000022 */
[----:B------:R-:W-:-:S02]  /*0340*/  DFMA R34, R20, R18, R14 ;  /* 0x000000121422722b */ /* 0x000fc4000000000e */
[----:B------:R-:W-:Y:S02]  /*0350*/  DFMA R14, -R20, R18, R14 ;  /* 0x00000012140e722b */ /* 0x000fe4000000010e */
[----:B------:R-:W-:Y:S02]  /*0360*/  DFMA R24, R26, R10, R24 ;  /* 0x0000000a1a18722b */ /* 0x000fe40000000018 */
[----:B------:R-:W-:Y:S02]  /*0370*/  DFMA R32, R32, R2, R28 ;  /* 0x000000022020722b */ /* 0x000fe4000000001c */
[----:B------:R-:W-:Y:S02]  /*0380*/  DADD R28, R34, R34 ;  /* 0x00000000221c7229 */ /* 0x000fe40000000022 */
[----:B------:R-:W-:Y:S02]  /*0390*/  DADD R26, R12, R12 ;  /* 0x000000000c1a7229 */ /* 0x000fe4000000000c */
[----:B------:R-:W-:-:S02]  /*03a0*/  DFMA R16, R18, R18, R16 ;  /* 0x000000121210722b */ /* 0x000fc40000000010 */
[----:B0-----:R-:W-:Y:S02]  /*03b0*/  DADD R12, R22, R32 ;  /* 0x00000000160c7229 */ /* 0x001fe40000000020 */
[----:B------:R-:W-:Y:S02]  /*03c0*/  DFMA R24, R28, R2, R24 ;  /* 0x000000021c18722b */ /* 0x000fe40000000018 */
[----:B------:R-:W-:Y:S02]  /*03d0*/  DFMA R26, R26, R8, RZ ;  /* 0x000000081a1a722b */ /* 0x000fe400000000ff */
[----:B------:R-:W0:Y:S01]  /*03e0*/  F2I.F64.FLOOR R33, R12 ;  /* 0x0000000c00217311 */ /* 0x000e220000305100 */
[----:B------:R-:W-:Y:S02]  /*03f0*/  DADD R14, R14, R14 ;  /* 0x000000000e0e7229 */ /* 0x000fe4000000000e */
[----:B------:R-:W-:Y:S02]  /*0400*/  DADD R16, R16, R16 ;  /* 0x0000000010107229 */ /* 0x000fe40000000010 */
[----:B------:R-:W-:-:S04]  /*0410*/  DADD R8, R22, R24 ;  /* 0x0000000016087229 */ /* 0x000fc80000000018 */
[----:B------:R-:W-:Y:S02]  /*0420*/  DFMA R14, R14, R10, R26 ;  /* 0x0000000a0e0e722b */ /* 0x000fe4000000001a */
[----:B------:R-:W1:Y:S01]  /*0430*/  F2I.F64.FLOOR R0, R8 ;  /* 0x0000000800007311 */ /* 0x000e620000305100 */
[----:B------:R-:W-:Y:S01]  /*0440*/  IMAD.U32 R11, RZ, RZ, UR8 ;  /* 0x00000008ff0b7e24 */ /* 0x000fe2000f8e00ff */
        /* <DEDUP_REMOVED lines=8> */
[----:B------:R-:W-:-:S06]  /*04d0*/  DADD R18, R22, R14 ;  /* 0x0000000016127229 */ /* 0x000fcc000000000e */
[----:B------:R-:W0:Y:S06]  /*04e0*/  F2I.F64.FLOOR R16, R18 ;  /* 0x0000001200107311 */ /* 0x000e2c0000305100 */
[----:B------:R-:W-:-:S04]  /*04f0*/  @!P1 ISETP.LE.U32.AND P2, PT, R0, UR5, PT ;  /* 0x0000000500009c0c */ /* 0x000fc8000bf43070 */
[----:B------:R-:W-:-:S04]  /*0500*/  @!P1 ISETP.GE.AND.EX P2, PT, R2, RZ, PT, P2 ;  /* 0x000000ff0200920c */ /* 0x000fc80003f46320 */
[----:B------:R-:W-:-:S04]  /*0510*/  @!P1 PLOP3.LUT P0, PT, P2, PT, PT, 0x8, 0x80 ;  /* 0x000000000080981c */ /* 0x000fc8000170e170 */
[----:B0-----:R-:W-:-:S13]  /*0520*/  ISETP.LT.OR P0, PT, R16, RZ, P0 ;  /* 0x000000ff1000720c */ /* 0x001fda0000701670 */
[----:B------:R-:W-:Y:S05]  /*0530*/  @P0 BRA `(.L_x_75) ;  /* 0x0000000000100947 */ /* 0x000fea0003800000 */
[----:B------:R-:W-:Y:S01]  /*0540*/  IMAD.U32 R2, RZ, RZ, UR8 ;  /* 0x00000008ff027e24 */ /* 0x000fe2000f8e00ff */
[----:B------:R-:W-:-:S04]  /*0550*/  ISETP.LE.U32.AND P0, PT, R16, UR5, PT ;  /* 0x0000000510007c0c */ /* 0x000fc8000bf03070 */
[----:B------:R-:W-:-:S13]  /*0560*/  ISETP.GE.AND.EX P0, PT, R2, RZ, PT, P0 ;  /* 0x000000ff0200720c */ /* 0x000fda0003f06300 */
[----:B------:R-:W-:Y:S05]  /*0570*/  @P0 BRA `(.L_x_76) ;  /* 0x0000000000400947 */ /* 0x000fea0003800000 */
.L_x_75:
[----:B------:R-:W-:Y:S05]  /*0580*/  BSYNC.RECONVERGENT B0 ;  /* 0x0000000000007941 */ /* 0x000fea0003800200 */
.L_x_74:
[----:B------:R-:W0:Y:S02]  /*0590*/  LDCU.64 UR10, c[0x0][0x3a0] ;  /* 0x00007400ff0a77ac */ /* 0x000e240008000a00 */
[----:B0-----:R-:W-:-:S14]  /*05a0*/  DSETP.NEU.AND P0, PT, RZ, UR10, PT ;  /* 0x0000000aff007e2a */ /* 0x001fdc000bf0d000 */
[----:B------:R-:W-:Y:S05]  /*05b0*/  @!P0 BRA `(.L_x_77) ;  /* 0x00000000001c8947 */ /* 0x000fea0003800000 */
[----:B------:R-:W0:Y:S01]  /*05c0*/  LDCU.64 UR10, c[0x0][0x3b8] ;  /* 0x00007700ff0a77ac */ /* 0x000e220008000a00 */
[----:B------:R-:W-:Y:S01]  /*05d0*/  IMAD.MOV.U32 R4, RZ, RZ, 0x78b58c40 ;  /* 0x78b58c40ff047424 */ /* 0x000fe200078e00ff */
[----:B0-----:R-:W-:-:S04]  /*05e0*/  LEA R2, P0, R30, UR10, 0x3 ;  /* 0x0000000a1e027c11 */ /* 0x001fc8000f8018ff */
[----:B------:R-:W-:Y:S02]  /*05f0*/  LEA.HI.X R3, R30, UR11, R5, 0x3, P0 ;  /* 0x0000000b1e037c11 */ /* 0x000fe400080f1c05 */
[----:B------:R-:W-:-:S05]  /*0600*/  MOV R5, 0xc415af1d ;  /* 0xc415af1d00057802 */ /* 0x000fca0000000f00 */
[----:B------:R-:W-:Y:S01]  /*0610*/  STG.E.64 desc[UR6][R2.64], R4 ;  /* 0x0000000402007986 */ /* 0x000fe2000c101b06 */
[----:B------:R-:W-:Y:S05]  /*0620*/  EXIT ;  /* 0x000000000000794d */ /* 0x000fea0003800000 */
.L_x_77:
[----:B------:R-:W0:Y:S02]  /*0630*/  LDCU.64 UR10, c[0x0][0x3b8] ;  /* 0x00007700ff0a77ac */ /* 0x000e240008000a00 */
[----:B0-----:R-:W-:-:S04]  /*0640*/  LEA R2, P0, R30, UR10, 0x3 ;  /* 0x0000000a1e027c11 */ /* 0x001fc8000f8018ff */
[----:B------:R-:W-:-:S05]  /*0650*/  LEA.HI.X R3, R30, UR11, R5, 0x3, P0 ;  /* 0x0000000b1e037c11 */ /* 0x000fca00080f1c05 */
[----:B------:R-:W-:Y:S01]  /*0660*/  STG.E.64 desc[UR6][R2.64], RZ ;  /* 0x000000ff02007986 */ /* 0x000fe2000c101b06 */
[----:B------:R-:W-:Y:S05]  /*0670*/  EXIT ;  /* 0x000000000000794d */ /* 0x000fea0003800000 */
.L_x_76:
[----:B------:R-:W-:Y:S01]  /*0680*/  UIMAD UR4, UR13, UR12, URZ ;  /* 0x0000000c0d0472a4 */ /* 0x000fe2000f8e02ff */
[----:B------:R-:W-:Y:S01]  /*0690*/  IMAD.MOV.U32 R17, RZ, RZ, RZ ;  /* 0x000000ffff117224 */ /* 0x000fe200078e00ff */
[----:B------:R-:W-:Y:S01]  /*06a0*/  UIMAD.WIDE.U32 UR10, UR12, UR12, URZ ;  /* 0x0000000c0c0a72a5 */ /* 0x000fe2000f8e00ff */
[----:B------:R-:W-:Y:S01]  /*06b0*/  SHF.R.S32.HI R2, RZ, 0x1f, R0 ;  /* 0x0000001fff027819 */ /* 0x000fe20000011400 */
[----:B------:R-:W-:Y:S01]  /*06c0*/  UIMAD UR4, UR13, UR12, UR4 ;  /* 0x0000000c0d0472a4 */ /* 0x000fe2000f8e0204 */
[----:B------:R-:W0:Y:S03]  /*06d0*/  LDCU.64 UR14, c[0x0][0x380] ;  /* 0x00007000ff0e77ac */ /* 0x000e260008000a00 */
[----:B------:R-:W-:Y:S01]  /*06e0*/  IMAD.WIDE.U32 R20, R33, UR10, R16 ;  /* 0x0000000a21147c25 */ /* 0x000fe2000f8e0010 */
[----:B------:R-:W-:-:S03]  /*06f0*/  UIADD3 UR4, UPT, UPT, UR11, UR4, URZ ;  /* 0x000000040b047290 */ /* 0x000fc6000fffe0ff */
[----:B------:R-:W-:-:S03]  /*0700*/  IMAD R31, R2, UR12, RZ ;  /* 0x0000000c021f7c24 */ /* 0x000fc6000f8e02ff */
[----:B------:R-:W-:Y:S02]  /*0710*/  IMAD R3, R33, UR4, RZ ;  /* 0x0000000421037c24 */ /* 0x000fe4000f8e02ff */
[----:B------:R-:W-:Y:S02]  /*0720*/  IMAD R31, R0, UR13, R31 ;  /* 0x0000000d001f7c24 */ /* 0x000fe4000f8e021f */
[----:B------:R-:W-:-:S04]  /*0730*/  IMAD R3, R4, UR10, R3 ;  /* 0x0000000a04037c24 */ /* 0x000fc8000f8e0203 */
[----:B------:R-:W-:Y:S02]  /*0740*/  IMAD.IADD R21, R21, 0x1, R3 ;  /* 0x0000000115157824 */ /* 0x000fe400078e0203 */
[----:B------:R-:W-:-:S04]  /*0750*/  IMAD.WIDE.U32 R2, R0, UR12, R20 ;  /* 0x0000000c00027c25 */ /* 0x000fc8000f8e0014 */
[----:B------:R-:W-:Y:S01]  /*0760*/  IMAD.IADD R3, R3, 0x1, R31 ;  /* 0x0000000103037824 */ /* 0x000fe200078e021f */
[----:B0-----:R-:W-:-:S04]  /*0770*/  LEA R26, P0, R2, UR14, 0x3 ;  /* 0x0000000e021a7c11 */ /* 0x001fc8000f8018ff */
[----:B------:R-:W-:-:S05]  /*0780*/  LEA.HI.X R27, R2, UR15, R3, 0x3, P0 ;  /* 0x0000000f021b7c11 */ /* 0x000fca00080f1c03 */
[----:B------:R-:W2:Y:S04]  /*0790*/  LDG.E.64 R22, desc[UR6][R26.64+0x8] ;  /* 0x000008061a167981 */ /* 0x000ea8000c1e1b00 */
[----:B------:R0:W3:Y:S01]  /*07a0*/  LDG.E.64 R2, desc[UR6][R26.64] ;  /* 0x000000061a027981 */ /* 0x0000e2000c1e1b00 */
[----:B------:R1:W4:Y:S01]  /*07b0*/  I2F.F64 R4, R33 ;  /* 0x0000002100047312 */ /* 0x0003220000201c00 */
[----:B------:R-:W-:-:S04]  /*07c0*/  VIADD R35, R0, 0x1 ;  /* 0x0000000100237836 */ /* 0x000fc80000000000 */
[----:B------:R-:W-:Y:S01]  /*07d0*/  IMAD.WIDE.U32 R20, R35, UR12, R20 ;  /* 0x0000000c23147c25 */ /* 0x000fe2000f8e0014 */
[----:B------:R-:W-:Y:S02]  /*07e0*/  SHF.R.S32.HI R28, RZ, 0x1f, R35 ;  /* 0x0000001fff1c7819 */ /* 0x000fe40000011423 */
[----:B------:R-:W5:Y:S01]  /*07f0*/  I2F.F64 R10, R0 ;  /* 0x00000000000a7312 */ /* 0x000f620000201c00 */
[----:B-1----:R-:W-:Y:S02]  /*0800*/  IADD3 R33, PT, PT, R33, 0x1, RZ ;  /* 0x0000000121217810 */ /* 0x002fe40007ffe0ff */
[----:B------:R-:W-:Y:S01]  /*0810*/  IMAD R28, R28, UR12, RZ ;  /* 0x0000000c1c1c7c24 */ /* 0x000fe2000f8e02ff */
[----:B----4-:R-:W-:-:S03]  /*0820*/  DADD R12, R12, -R4 ;  /* 0x000000000c0c7229 */ /* 0x010fc60000000804 */
[----:B------:R-:W-:Y:S02]  /*0830*/  IMAD R37, R35, UR13, R28 ;  /* 0x0000000d23257c24 */ /* 0x000fe4000f8e021c */
[----:B------:R-:W-:-:S04]  /*0840*/  IMAD.WIDE.U32 R28, R0, UR12, R16 ;  /* 0x0000000c001c7c25 */ /* 0x000fc8000f8e0010 */
[----:B------:R-:W-:Y:S01]  /*0850*/  IMAD.IADD R21, R21, 0x1, R37 ;  /* 0x0000000115157824 */ /* 0x000fe200078e0225 */
[----:B-----5:R-:W-:Y:S01]  /*0860*/  DADD R10, R8, -R10 ;  /* 0x00000000080a7229 */ /* 0x020fe2000000080a */
[----:B------:R-:W-:Y:S01]  /*0870*/  IMAD.IADD R29, R31, 0x1, R29 ;  /* 0x000000011f1d7824 */ /* 0x000fe200078e021d */
[----:B------:R-:W1:Y:S01]  /*0880*/  I2F.F64.U32 R8, R16 ;  /* 0x0000001000087312 */ /* 0x000e620000201800 */
[----:B------:R-:W-:Y:S01]  /*0890*/  DADD R4, -R12, 1 ;  /* 0x3ff000000c047429 */ /* 0x000fe20000000100 */
[----:B------:R-:W-:-:S04]  /*08a0*/  IMAD R0, R33, UR4, RZ ;  /* 0x0000000421007c24 */ /* 0x000fc8000f8e02ff */
[----:B------:R-:W-:-:S08]  /*08b0*/  DADD R14, -R10, 1 ;  /* 0x3ff000000a0e7429 */ /* 0x000fd00000000100 */
[----:B------:R-:W-:Y:S02]  /*08c0*/  DMUL R24, R4, R14 ;  /* 0x0000000e04187228 */ /* 0x000fe40000000000 */
[----:B-1----:R-:W-:-:S08]  /*08d0*/  DADD R8, R18, -R8 ;  /* 0x0000000012087229 */ /* 0x002fd00000000808 */
[C---:B0-----:R-:W-:Y:S02]  /*08e0*/  DMUL R26, R8.reuse, R24 ;  /* 0x00000018081a7228 */ /* 0x041fe40000000000 */
[----:B------:R-:W-:-:S08]  /*08f0*/  DADD R18, -R8, 1 ;  /* 0x3ff0000008127429 */ /* 0x000fd00000000100 */
[----:B------:R-:W-:Y:S01]  /*0900*/  DMUL R24, R18, R24 ;  /* 0x0000001812187228 */ /* 0x000fe20000000000 */
[----:B------:R-:W-:Y:S01]  /*0910*/  IMAD.WIDE.U32 R28, R33, UR10, R28 ;  /* 0x0000000a211c7c25 */ /* 0x000fe2000f8e001c */
[----:B--2---:R-:W-:Y:S01]  /*0920*/  DMUL R22, R26, R22 ;  /* 0x000000161a167228 */ /* 0x004fe20000000000 */
[----:B------:R-:W-:-:S04]  /*0930*/  LEA R26, P0, R20, UR14, 0x3 ;  /* 0x0000000e141a7c11 */ /* 0x000fc8000f8018ff */
[----:B------:R-:W-:-:S03]  /*0940*/  LEA.HI.X R27, R20, UR15, R21, 0x3, P0 ;  /* 0x0000000f141b7c11 */ /* 0x000fc600080f1c15 */
[----:B---3--:R-:W-:Y:S01]  /*0950*/  DFMA R2, R24, R2, R22 ;  /* 0x000000021802722b */ /* 0x008fe20000000016 */
[----:B------:R-:W-:Y:S01]  /*0960*/  SHF.R.S32.HI R23, RZ, 0x1f, R33 ;  /* 0x0000001fff177819 */ /* 0x000fe20000011421 */
[----:B------:R-:W2:Y:S01]  /*0970*/  LDG.E.64 R20, desc[UR6][R26.64] ;  /* 0x000000061a147981 */ /* 0x000ea2000c1e1b00 */
[----:B------:R-:W-:Y:S01]  /*0980*/  IMAD.WIDE.U32 R24, R35, UR12, R16 ;  /* 0x0000000c23187c25 */ /* 0x000fe2000f8e0010 */
[----:B------:R-:W-:Y:S02]  /*0990*/  LEA R16, P0, R28, UR14, 0x3 ;  /* 0x0000000e1c107c11 */ /* 0x000fe4000f8018ff */
[----:B------:R0:W3:Y:S01]  /*09a0*/  LDG.E.64 R34, desc[UR6][R26.64+0x8] ;  /* 0x000008061a227981 */ /* 0x0000e2000c1e1b00 */
[----:B------:R-:W-:-:S04]  /*09b0*/  IMAD R23, R23, UR10, R0 ;  /* 0x0000000a17177c24 */ /* 0x000fc8000f8e0200 */
[----:B------:R-:W-:Y:S02]  /*09c0*/  IMAD.IADD R17, R29, 0x1, R23 ;  /* 0x000000011d117824 */ /* 0x000fe400078e0217 */
[----:B------:R-:W-:-:S03]  /*09d0*/  IMAD.IADD R25, R37, 0x1, R25 ;  /* 0x0000000125197824 */ /* 0x000fc600078e0219 */
[----:B------:R-:W-:Y:S01]  /*09e0*/  LEA.HI.X R17, R28, UR15, R17, 0x3, P0 ;  /* 0x0000000f1c117c11 */ /* 0x000fe200080f1c11 */
[----:B------:R-:W-:Y:S01]  /*09f0*/  IMAD.WIDE.U32 R24, R33, UR10, R24 ;  /* 0x0000000a21187c25 */ /* 0x000fe2000f8e0018 */
[----:B------:R-:W-:Y:S01]  /*0a00*/  DMUL R4, R10, R4 ;  /* 0x000000040a047228 */ /* 0x000fe20000000000 */
[----:B------:R-:W1:Y:S02]  /*0a10*/  LDCU.64 UR10, c[0x0][0x3b8] ;  /* 0x00007700ff0a77ac */ /* 0x000e640008000a00 */
[----:B------:R-:W4:Y:S01]  /*0a20*/  LDG.E.64 R28, desc[UR6][R16.64] ;  /* 0x00000006101c7981 */ /* 0x000f22000c1e1b00 */
[----:B------:R-:W-:Y:S01]  /*0a30*/  IMAD.IADD R23, R23, 0x1, R25 ;  /* 0x0000000117177824 */ /* 0x000fe200078e0219 */
[C---:B------:R-:W-:Y:S02]  /*0a40*/  LEA R36, P0, R24.reuse, UR14, 0x3 ;  /* 0x0000000e18247c11 */ /* 0x040fe4000f8018ff */
[----:B------:R-:W5:Y:S02]  /*0a50*/  LDG.E.64 R32, desc[UR6][R16.64+0x8] ;  /* 0x0000080610207981 */ /* 0x000f64000c1e1b00 */
[----:B------:R-:W-:-:S05]  /*0a60*/  LEA.HI.X R37, R24, UR15, R23, 0x3, P0 ;  /* 0x0000000f18257c11 */ /* 0x000fca00080f1c17 */
[----:B------:R-:W5:Y:S04]  /*0a70*/  LDG.E.64 R24, desc[UR6][R36.64] ;  /* 0x0000000624187981 */ /* 0x000f68000c1e1b00 */
[----:B------:R-:W5:Y:S01]  /*0a80*/  LDG.E.64 R22, desc[UR6][R36.64+0x8] ;  /* 0x0000080624167981 */ /* 0x000f62000c1e1b00 */
[-C--:B0-----:R-:W-:Y:S02]  /*0a90*/  DMUL R26, R18, R4.reuse ;  /* 0x00000004121a7228 */ /* 0x081fe40000000000 */
[----:B------:R-:W-:Y:S02]  /*0aa0*/  DMUL R4, R8, R4 ;  /* 0x0000000408047228 */ /* 0x000fe40000000000 */
[C---:B------:R-:W-:Y:S02]  /*0ab0*/  DMUL R14, R12.reuse, R14 ;  /* 0x0000000e0c0e7228 */ /* 0x040fe40000000000 */
[----:B------:R-:W-:Y:S01]  /*0ac0*/  DMUL R10, R12, R10 ;  /* 0x0000000a0c0a7228 */ /* 0x000fe20000000000 */
[----:B------:R-:W0:Y:S01]  /*0ad0*/  LDC.64 R12, c[0x0][0x3a0] ;  /* 0x0000e800ff0c7b82 */ /* 0x000e220000000a00 */
[----:B--2---:R-:W-:-:S08]  /*0ae0*/  DFMA R2, R26, R20, R2 ;  /* 0x000000141a02722b */ /* 0x004fd00000000002 */
[----:B---3--:R-:W-:Y:S02]  /*0af0*/  DFMA R2, R4, R34, R2 ;  /* 0x000000220402722b */ /* 0x008fe40000000002 */
[-C--:B------:R-:W-:Y:S02]  /*0b00*/  DMUL R4, R18, R14.reuse ;  /* 0x0000000e12047228 */ /* 0x080fe40000000000 */
[----:B------:R-:W-:-:S06]  /*0b10*/  DMUL R14, R8, R14 ;  /* 0x0000000e080e7228 */ /* 0x000fcc0000000000 */
[----:B----4-:R-:W-:Y:S02]  /*0b20*/  DFMA R2, R4, R28, R2 ;  /* 0x0000001c0402722b */ /* 0x010fe40000000002 */
[----:B------:R-:W-:-:S06]  /*0b30*/  DMUL R18, R18, R10 ;  /* 0x0000000a12127228 */ /* 0x000fcc0000000000 */
[----:B-----5:R-:W-:Y:S02]  /*0b40*/  DFMA R2, R14, R32, R2 ;  /* 0x000000200e02722b */ /* 0x020fe40000000002 */
[----:B------:R-:W-:-:S06]  /*0b50*/  DMUL R8, R8, R10 ;  /* 0x0000000a08087228 */ /* 0x000fcc0000000000 */
[----:B------:R-:W-:Y:S01]  /*0b60*/  DFMA R18, R18, R24, R2 ;  /* 0x000000181212722b */ /* 0x000fe20000000002 */
[----:B------:R-:W-:Y:S02]  /*0b70*/  SHF.R.S32.HI R3, RZ, 0x1f, R30 ;  /* 0x0000001fff037819 */ /* 0x000fe4000001141e */
[----:B-1----:R-:W-:-:S05]  /*0b80*/  LEA R2, P0, R30, UR10, 0x3 ;  /* 0x0000000a1e027c11 */ /* 0x002fca000f8018ff */
[----:B------:R-:W-:Y:S01]  /*0b90*/  DFMA R8, R8, R22, R18 ;  /* 0x000000160808722b */ /* 0x000fe20000000012 */
[----:B------:R-:W-:-:S06]  /*0ba0*/  LEA.HI.X R3, R30, UR11, R3, 0x3, P0 ;  /* 0x0000000b1e037c11 */ /* 0x000fcc00080f1c03 */
[----:B------:R1:W-:Y:S04]  /*0bb0*/  STG.E.64 desc[UR6][R2.64], R8 ;  /* 0x0000000802007986 */ /* 0x0003e8000c101b06 */
[----:B------:R-:W2:Y:S01]  /*0bc0*/  LDG.E.64 R6, desc[UR6][R6.64+0x18] ;  /* 0x0000180606067981 */ /* 0x000ea2000c1e1b00 */
[----:B0-----:R-:W-:Y:S02]  /*0bd0*/  DSETP.NEU.AND P0, PT, R12, RZ, PT ;  /* 0x000000ff0c00722a */ /* 0x001fe40003f0d000 */
[----:B--2---:R-:W-:-:S07]  /*0be0*/  DMUL R4, R8, R6 ;  /* 0x0000000608047228 */ /* 0x004fce0000000000 */
[----:B------:R1:W-:Y:S05]  /*0bf0*/  STG.E.64 desc[UR6][R2.64], R4 ;  /* 0x0000000402007986 */ /* 0x0003ea000c101b06 */
[----:B------:R-:W-:Y:S05]  /*0c00*/  @!P0 EXIT ;  /* 0x000000000000894d */ /* 0x000fea0003800000 */
[----:B------:R-:W-:Y:S01]  /*0c10*/  UMOV UR10, 0xc924223 ;  /* 0x0c924223000a7882 */ /* 0x000fe20000000000 */
[----:B------:R-:W-:Y:S02]  /*0c20*/  UMOV UR11, 0x3bc79ca1 ;  /* 0x3bc79ca1000b7882 */ /* 0x000fe40000000000 */
[----:B------:R-:W-:-:S14]  /*0c30*/  DSETP.GEU.AND P0, PT, R4, UR10, PT ;  /* 0x0000000a04007e2a */ /* 0x000fdc000bf0e000 */
[----:B------:R-:W-:Y:S01]  /*0c40*/  @!P0 MOV R6, 0x78b58c40 ;  /* 0x78b58c4000068802 */ /* 0x000fe20000000f00 */
[----:B------:R-:W-:-:S05]  /*0c50*/  @!P0 IMAD.MOV.U32 R7, RZ, RZ, -0x3bea50e3 ;  /* 0xc415af1dff078424 */ /* 0x000fca00078e00ff */
[----:B------:R0:W-:Y:S01]  /*0c60*/  @!P0 STG.E.64 desc[UR6][R2.64], R6 ;  /* 0x0000000602008986 */ /* 0x0001e2000c101b06 */
[----:B------:R-:W-:Y:S05]  /*0c70*/  @!P0 EXIT ;  /* 0x000000000000894d */ /* 0x000fea0003800000 */
[----:B------:R-:W-:Y:S01]  /*0c80*/  DMUL R12, R4, R12 ;  /* 0x0000000c040c7228 */ /* 0x000fe20000000000 */
[----:B------:R-:W-:Y:S09]  /*0c90*/  BSSY.RECONVERGENT B1, `(.L_x_78) ;  /* 0x0000053000017945 */ /* 0x000ff20003800200 */
[----:B------:R-:W-:Y:S01]  /*0ca0*/  ISETP.GT.AND P0, PT, R13, 0xfffff, PT ;  /* 0x000fffff0d00780c */ /* 0x000fe20003f04270 */
[----:B-1----:R-:W-:-:S02]  /*0cb0*/  IMAD.MOV.U32 R4, RZ, RZ, R12 ;  /* 0x000000ffff047224 */ /* 0x002fc400078e000c */
[----:B------:R-:W-:Y:S02]  /*0cc0*/  IMAD.MOV.U32 R5, RZ, RZ, R13 ;  /* 0x000000ffff057224 */ /* 0x000fe400078e000d */
[----:B------:R-:W-:-:S08]  /*0cd0*/  IMAD.MOV.U32 R10, RZ, RZ, R12 ;  /* 0x000000ffff0a7224 */ /* 0x000fd000078e000c */
[----:B------:R-:W-:-:S10]  /*0ce0*/  @!P0 DMUL R4, R4, 1.80143985094819840000e+16 ;  /* 0x4350000004048828 */ /* 0x000fd40000000000 */
[----:B------:R-:W-:Y:S02]  /*0cf0*/  @!P0 IMAD.MOV.U32 R13, RZ, RZ, R5 ;  /* 0x000000ffff0d8224 */ /* 0x000fe400078e0005 */
[----:B------:R-:W-:-:S03]  /*0d00*/  @!P0 IMAD.MOV.U32 R10, RZ, RZ, R4 ;  /* 0x000000ffff0a8224 */ /* 0x000fc600078e0004 */
[----:B------:R-:W-:-:S04]  /*0d10*/  IADD3 R0, PT, PT, R13, -0x1, RZ ;  /* 0xffffffff0d007810 */ /* 0x000fc80007ffe0ff */
[----:B------:R-:W-:Y:S01]  /*0d20*/  ISETP.GT.U32.AND P1, PT, R0, 0x7feffffe, PT ;  /* 0x7feffffe0000780c */ /* 0x000fe20003f24070 */
[----:B------:R-:W-:Y:S02]  /*0d30*/  IMAD.MOV.U32 R0, RZ, RZ, -0x3ff ;  /* 0xfffffc01ff007424 */ /* 0x000fe400078e00ff */
[----:B------:R-:W-:-:S10]  /*0d40*/  @!P0 IMAD.MOV.U32 R0, RZ, RZ, -0x435 ;  /* 0xfffffbcbff008424 */ /* 0x000fd400078e00ff */
[----:B------:R-:W-:Y:S05]  /*0d50*/  @P1 BRA `(.L_x_79) ;  /* 0x0000000400001947 */ /* 0x000fea0003800000 */
[C---:B------:R-:W-:Y:S01]  /*0d60*/  LOP3.LUT R4, R13.reuse, 0xfffff, RZ, 0xc0, !PT ;  /* 0x000fffff0d047812 */ /* 0x040fe200078ec0ff */
[----:B0-----:R-:W-:Y:S01]  /*0d70*/  IMAD.MOV.U32 R6, RZ, RZ, RZ ;  /* 0x000000ffff067224 */ /* 0x001fe200078e00ff */
[----:B------:R-:W-:Y:S01]  /*0d80*/  UMOV UR10, 0x3ae80f1e ;  /* 0x3ae80f1e000a7882 */ /* 0x000fe20000000000 */
[----:B------:R-:W-:Y:S01]  /*0d90*/  IMAD.MOV.U32 R16, RZ, RZ, -0x748574fc ;  /* 0x8b7a8b04ff107424 */ /* 0x000fe200078e00ff */
[----:B------:R-:W-:Y:S01]  /*0da0*/  LOP3.LUT R11, R4, 0x3ff00000, RZ, 0xfc, !PT ;  /* 0x3ff00000040b7812 */ /* 0x000fe200078efcff */
[----:B------:R-:W-:Y:S01]  /*0db0*/  IMAD.MOV.U32 R17, RZ, RZ, 0x3ed0ee25 ;  /* 0x3ed0ee25ff117424 */ /* 0x000fe200078e00ff */
[----:B------:R-:W-:Y:S01]  /*0dc0*/  UMOV UR11, 0x3eb1380b ;  /* 0x3eb1380b000b7882 */ /* 0x000fe20000000000 */
[----:B------:R-:W-:Y:S01]  /*0dd0*/  LEA.HI R0, R13, R0, RZ, 0xc ;  /* 0x000000000d007211 */ /* 0x000fe200078f60ff */
[----:B------:R-:W-:Y:S01]  /*0de0*/  UMOV UR14, 0x80000000 ;  /* 0x80000000000e7882 */ /* 0x000fe20000000000 */
[----:B------:R-:W-:Y:S01]  /*0df0*/  ISETP.GE.U32.AND P0, PT, R11, 0x3ff6a09f, PT ;  /* 0x3ff6a09f0b00780c */ /* 0x000fe20003f06070 */
[----:B------:R-:W-:-:S12]  /*0e00*/  UMOV UR15, 0x43300000 ;  /* 0x43300000000f7882 */ /* 0x000fd80000000000 */
[----:B------:R-:W-:Y:S02]  /*0e10*/  @P0 IADD3 R5, PT, PT, R11, -0x100000, RZ ;  /* 0xfff000000b050810 */ /* 0x000fe40007ffe0ff */
[----:B------:R-:W-:-:S03]  /*0e20*/  @P0 IADD3 R0, PT, PT, R0, 0x1, RZ ;  /* 0x0000000100000810 */ /* 0x000fc60007ffe0ff */
[----:B------:R-:W-:-:S06]  /*0e30*/  @P0 IMAD.MOV.U32 R11, RZ, RZ, R5 ;  /* 0x000000ffff0b0224 */ /* 0x000fcc00078e0005 */
        /* <DEDUP_REMOVED lines=13> */
[----:B------:R-:W-:Y:S01]  /*0f10*/  LOP3.LUT R16, R0, 0x80000000, RZ, 0x3c, !PT ;  /* 0x8000000000107812 */ /* 0x000fe200078e3cff */
[----:B------:R-:W-:Y:S01]  /*0f20*/  IMAD.MOV.U32 R17, RZ, RZ, 0x43300000 ;  /* 0x43300000ff117424 */ /* 0x000fe200078e00ff */
[----:B------:R-:W-:-:S03]  /*0f30*/  DADD R12, R12, R12 ;  /* 0x000000000c0c7229 */ /* 0x000fc6000000000c */
[----:B------:R-:W-:Y:S01]  /*0f40*/  DFMA R14, R8, R14, UR10 ;  /* 0x0000000a080e7e2b */ /* 0x000fe2000800000e */
[----:B------:R-:W-:Y:S01]  /*0f50*/  UMOV UR10, 0xa9ab0956 ;  /* 0xa9ab0956000a7882 */ /* 0x000fe20000000000 */
[----:B------:R-:W-:Y:S01]  /*0f60*/  UMOV UR11, 0x3f1745cb ;  /* 0x3f1745cb000b7882 */ /* 0x000fe20000000000 */
[----:B------:R-:W-:Y:S01]  /*0f70*/  DADD R16, R16, -UR14 ;  /* 0x8000000e10107e29 */ /* 0x000fe20008000000 */
[----:B------:R-:W-:Y:S01]  /*0f80*/  UMOV UR14, 0xfefa39ef ;  /* 0xfefa39ef000e7882 */ /* 0x000fe20000000000 */
[----:B------:R-:W-:Y:S01]  /*0f90*/  UMOV UR15, 0x3fe62e42 ;  /* 0x3fe62e42000f7882 */ /* 0x000fe20000000000 */
[----:B------:R-:W-:Y:S02]  /*0fa0*/  DFMA R12, R10, -R4, R12 ;  /* 0x800000040a0c722b */ /* 0x000fe4000000000c */
[----:B------:R-:W-:Y:S01]  /*0fb0*/  DFMA R14, R8, R14, UR10 ;  /* 0x0000000a080e7e2b */ /* 0x000fe2000800000e */
[----:B------:R-:W-:Y:S01]  /*0fc0*/  UMOV UR10, 0x2d1b5154 ;  /* 0x2d1b5154000a7882 */ /* 0x000fe20000000000 */
[----:B------:R-:W-:Y:S01]  /*0fd0*/  UMOV UR11, 0x3f3c71c7 ;  /* 0x3f3c71c7000b7882 */ /* 0x000fe20000000000 */
[----:B------:R-:W-:-:S03]  /*0fe0*/  DFMA R10, R16, UR14, R4 ;  /* 0x0000000e100a7c2b */ /* 0x000fc60008000004 */
[----:B------:R-:W-:Y:S02]  /*0ff0*/  DMUL R12, R6, R12 ;  /* 0x0000000c060c7228 */ /* 0x000fe40000000000 */
        /* <DEDUP_REMOVED lines=22> */
.L_x_79:
[----:B0-----:R-:W-:Y:S01]  /*1160*/  IMAD.MOV.U32 R6, RZ, RZ, 0x0 ;  /* 0x00000000ff067424 */ /* 0x001fe200078e00ff */
[----:B------:R-:W-:Y:S01]  /*1170*/  LOP3.LUT P0, RZ, R5, 0x7fffffff, RZ, 0xc0, !PT ;  /* 0x7fffffff05ff7812 */ /* 0x000fe2000780c0ff */
[----:B------:R-:W-:-:S06]  /*1180*/  IMAD.MOV.U32 R7, RZ, RZ, 0x7ff00000 ;  /* 0x7ff00000ff077424 */ /* 0x000fcc00078e00ff */
[----:B------:R-:W-:-:S10]  /*1190*/  DFMA R6, R4, R6, +INF ;  /* 0x7ff000000406742b */ /* 0x000fd40000000006 */
[----:B------:R-:W-:Y:S02]  /*11a0*/  FSEL R10, R6, RZ, P0 ;  /* 0x000000ff060a7208 */ /* 0x000fe40000000000 */
[----:B------:R-:W-:-:S07]  /*11b0*/  FSEL R11, R7, -QNAN , P0 ;  /* 0xfff00000070b7808 */ /* 0x000fce0000000000 */
.L_x_80:
[----:B------:R-:W-:Y:S05]  /*11c0*/  BSYNC.RECONVERGENT B1 ;  /* 0x0000000000017941 */ /* 0x000fea0003800200 */
.L_x_78:
[----:B------:R-:W-:Y:S01]  /*11d0*/  STG.E.64 desc[UR6][R2.64], R10 ;  /* 0x0000000a02007986 */ /* 0x000fe2000c101b06 */
[----:B------:R-:W-:Y:S05]  /*11e0*/  EXIT ;  /* 0x000000000000794d */ /* 0x000fea0003800000 */
.L_x_81:
        /* <DEDUP_REMOVED lines=9> */
.L_x_93:


//--------------------- .nv.global.init           --------------------------
	.section	.nv.global.init,"aw",@progbits
	.align	16
.nv.global.init:
	.type		__cudart_sin_cos_coeffs,@object
	.size		__cudart_sin_cos_coeffs,(__cudart_i2opi_d - __cudart_sin_cos_coeffs)
__cudart_sin_cos_coeffs:
        /*0000*/ 	.byte	0x46, 0xd2, 0xb0, 0x2c, 0xf1, 0xe5, 0x5a, 0xbe, 0x92, 0xe3, 0xac, 0x69, 0xe3, 0x1d, 0xc7, 0x3e
        /*0010*/ 	.byte	0xa1, 0x62, 0xdb, 0x19, 0xa0, 0x01, 0x2a, 0xbf, 0x18, 0x08, 0x11, 0x11, 0x11, 0x11, 0x81, 0x3f
        /*0020*/ 	.byte	0x54, 0x55, 0x55, 0x55, 0x55, 0x55, 0xc5, 0xbf, 0x00, 0x00, 0x00, 0x00, 0x00, 0x00, 0x00, 0x00
        /*0030*/ 	.byte	0x00, 0x00, 0x00, 0x00, 0x00, 0x00, 0x00, 0x00, 0x64, 0x81, 0xfd, 0x20, 0x83, 0xff, 0xa8, 0xbd
        /*0040*/ 	.byte	0x28, 0x85, 0xef, 0xc1, 0xa7, 0xee, 0x21, 0x3e, 0xd9, 0xe6, 0x06, 0x8e, 0x4f, 0x7e, 0x92, 0xbe
        /*0050*/ 	.byte	0xe9, 0xbc, 0xdd, 0x19, 0xa0, 0x01, 0xfa, 0x3e, 0x47, 0x5d, 0xc1, 0x16, 0x6c, 0xc1, 0x56, 0xbf
        /*0060*/ 	.byte	0x51, 0x55, 0x55, 0x55, 0x55, 0x55, 0xa5, 0x3f, 0x00, 0x00, 0x00, 0x00, 0x00, 0x00, 0xe0, 0xbf
        /*0070*/ 	.byte	0x00, 0x00, 0x00, 0x00, 0x00, 0x00, 0xf0, 0x3f, 0x00, 0x00, 0x00, 0x00, 0x00, 0x00, 0x00, 0x00
	.type		__cudart_i2opi_d,@object
	.size		__cudart_i2opi_d,(.L_0 - __cudart_i2opi_d)
__cudart_i2opi_d:
        /* <DEDUP_REMOVED lines=9> */
.L_0:


//--------------------- .nv.shared.reserved.0     --------------------------
	.section	.nv.shared.reserved.0,"aw",@nobits
	.weak		__nv_reservedSMEM_offset_0_alias
	.size		__nv_reservedSMEM_offset_0_alias, 0, 64
	.other		__nv_reservedSMEM_offset_0_alias,@"STO_CUDA_RESERVED_SHARED STV_DEFAULT"
__nv_reservedSMEM_offset_0_alias:
	.zero		0
	.zero		64


//--------------------- .nv.constant0.norm_prob   --------------------------
	.section	.nv.constant0.norm_prob,"a",@progbits
	.sectionflags	@""
	.align	4
.nv.constant0.norm_prob:
	.zero		992


//--------------------- .nv.constant0.merge_all   --------------------------
	.section	.nv.constant0.merge_all,"a",@progbits
	.sectionflags	@""
	.align	4
.nv.constant0.merge_all:
	.zero		992


//--------------------- .nv.constant0.calc_prob_all --------------------------
	.section	.nv.constant0.calc_prob_all,"a",@progbits
	.sectionflags	@""
	.align	4
.nv.constant0.calc_prob_all:
	.zero		1000


//--------------------- .nv.constant0.slice_merge2d --------------------------
	.section	.nv.constant0.slice_merge2d,"a",@progbits
	.sectionflags	@""
	.align	4
.nv.constant0.slice_merge2d:
	.zero		960


//--------------------- .nv.constant0.slice_merge3d --------------------------
	.section	.nv.constant0.slice_merge3d,"a",@progbits
	.sectionflags	@""
	.align	4
.nv.constant0.slice_merge3d:
	.zero		960


//--------------------- .nv.constant0.slice_gen2d --------------------------
	.section	.nv.constant0.slice_gen2d,"a",@progbits
	.sectionflags	@""
	.align	4
.nv.constant0.slice_gen2d:
	.zero		960


//--------------------- .nv.constant0.slice_gen3d --------------------------
	.section	.nv.constant0.slice_gen3d,"a",@progbits
	.sectionflags	@""
	.align	4
.nv.constant0.slice_gen3d:
	.zero		960


//--------------------- SYMBOLS --------------------------

	.type		.nv.reservedSmem.offset0,@object
	.size		.nv.reservedSmem.offset0,0x4
